	.target	sm_100a

	.elftype	@"ET_EXEC"


//--------------------- .note.nv.tkinfo           --------------------------
	.section	.note.nv.tkinfo,"",@"SHT_NOTE"
	.sectionflags	@"SHF_NOTE_NV_TKINFO"
	.tkinfo
        /*0018*/ 	.word	0x00000002
        /*0030*/ 	.string	""
        /*0030*/ 	.string	"ptxas"
        /*0030*/ 	.string	"Cuda compilation tools, release 13.0, V13.0.88"
        /*0030*/ 	.string	"Build cuda_13.0.r13.0/compiler.36424714_0"
        /*0030*/ 	.string	"-arch sm_100a -m 64 "



//--------------------- .note.nv.cuinfo           --------------------------
	.section	.note.nv.cuinfo,"",@"SHT_NOTE"
	.sectionflags	@"SHF_NOTE_NV_CUINFO"
        /*0018*/ 	.short	0x0002
        /*001a*/ 	.short	0x0064
        /*001c*/ 	.short	0x0082
	.zero		2


//--------------------- .nv.info                  --------------------------
	.section	.nv.info,"",@"SHT_CUDA_INFO"
	.align	4


	//----- nvinfo : EIATTR_REGCOUNT
	.align		4
        /*0000*/ 	.byte	0x04, 0x2f
        /*0002*/ 	.short	(.L_19 - .L_18)
	.align		4
.L_18:
        /*0004*/ 	.word	index@(_ZN7cutlass13device_kernelINS_4gemm6kernel13GemmUniversalIN4cute5tupleIJiiiiEEENS1_10collective13CollectiveMmaINS1_35MainloopSm100TmaUmmaWarpSpecializedILi5ELi2ELi4ENS5_IJNS4_1CILi2EEENSA_ILi1EEESC_EEEEENS5_IJNSA_ILi256EEENSA_ILi32EEENSA_ILi128EEEEEENS_10bfloat16_tENS5_IJlSC_lEEESJ_SK_NS4_8TiledMMAINS4_8MMA_AtomIJNS4_26SM100_MMA_F16BF16_2x1SM_SSISJ_SJ_fLi256ELi32ELNS4_4UMMA5MajorE0ELSP_0ELNSO_7ScaleInE0ELSQ_0EEEEEENS4_6LayoutINS5_IJSC_SC_SC_EEENS5_IJNSA_ILi0EEESV_SV_EEEEENS5_IJNS4_10UnderscoreESY_SY_EEEEENS4_18SM100_TMA_2SM_LOADENS4_14ComposedLayoutINS4_7SwizzleILi3ELi4ELi3EEENS4_18smem_ptr_flag_bitsILi16EEENST_INS5_IJNSA_ILi8EEENSA_ILi64EEEEEENS5_IJS18_SC_EEEEEEEvNS4_8identityES11_S1C_vS1D_EENS_8epilogue10collective18CollectiveEpilogueINS1F_23Sm100TmaWarpSpecializedILi2ELi1ELi32ELb1ELb0EEEJNS5_IJSH_SG_SH_EEENS5_IJNST_ISH_SC_EENST_ISG_SC_EEEEESJ_SK_SJ_SK_NS1F_6fusion15FusionCallbacksIS1J_NS1O_17LinearCombinationISJ_fSJ_fLNS_15FloatRoundStyleE2EEES1K_S1N_JEEENS4_5SM1004TMEM4LOAD26SM100_TMEM_LOAD_32dp32b32xENS4_13SM90_TMA_LOADENS12_INS13_ILi2ELi4ELi3EEES16_NST_INS5_IJS17_SG_EEENS5_IJSG_SC_EEEEEEENS4_39AutoVectorizingCopyWithAssumedAlignmentILi128EEENS4_14SM90_TMA_STOREES23_S25_S25_EEEvvEEEEvNT_6ParamsE)
        /*0008*/ 	.word	0x0000007d


	//----- nvinfo : EIATTR_FRAME_SIZE
	.align		4
.L_19:
        /*000c*/ 	.byte	0x04, 0x11
        /*000e*/ 	.short	(.L_21 - .L_20)
	.align		4
.L_20:
        /*0010*/ 	.word	index@($__internal_2_$__cuda_sm10x_tcgen05_guardrail_trap_unallocated_columns_being_dealloced)
        /*0014*/ 	.word	0x00000000


	//----- nvinfo : EIATTR_FRAME_SIZE
	.align		4
.L_21:
        /*0018*/ 	.byte	0x04, 0x11
        /*001a*/ 	.short	(.L_23 - .L_22)
	.align		4
.L_22:
        /*001c*/ 	.word	index@($__internal_1_$__cuda_sm10x_tcgen05_guardrail_trap_phase_invalid_during_alloc)
        /*0020*/ 	.word	0x00000000


	//----- nvinfo : EIATTR_FRAME_SIZE
	.align		4
.L_23:
        /*0024*/ 	.byte	0x04, 0x11
        /*0026*/ 	.short	(.L_25 - .L_24)
	.align		4
.L_24:
        /*0028*/ 	.word	index@($__internal_0_$__cuda_sm10x_tcgen05_guardrail_trap_col_being_dealloced_not_returned_by_alloc)
        /*002c*/ 	.word	0x00000000


	//----- nvinfo : EIATTR_FRAME_SIZE
	.align		4
.L_25:
        /*0030*/ 	.byte	0x04, 0x11
        /*0032*/ 	.short	(.L_27 - .L_26)
	.align		4
.L_26:
        /*0034*/ 	.word	index@(_ZN7cutlass13device_kernelINS_4gemm6kernel13GemmUniversalIN4cute5tupleIJiiiiEEENS1_10collective13CollectiveMmaINS1_35MainloopSm100TmaUmmaWarpSpecializedILi5ELi2ELi4ENS5_IJNS4_1CILi2EEENSA_ILi1EEESC_EEEEENS5_IJNSA_ILi256EEENSA_ILi32EEENSA_ILi128EEEEEENS_10bfloat16_tENS5_IJlSC_lEEESJ_SK_NS4_8TiledMMAINS4_8MMA_AtomIJNS4_26SM100_MMA_F16BF16_2x1SM_SSISJ_SJ_fLi256ELi32ELNS4_4UMMA5MajorE0ELSP_0ELNSO_7ScaleInE0ELSQ_0EEEEEENS4_6LayoutINS5_IJSC_SC_SC_EEENS5_IJNSA_ILi0EEESV_SV_EEEEENS5_IJNS4_10UnderscoreESY_SY_EEEEENS4_18SM100_TMA_2SM_LOADENS4_14ComposedLayoutINS4_7SwizzleILi3ELi4ELi3EEENS4_18smem_ptr_flag_bitsILi16EEENST_INS5_IJNSA_ILi8EEENSA_ILi64EEEEEENS5_IJS18_SC_EEEEEEEvNS4_8identityES11_S1C_vS1D_EENS_8epilogue10collective18CollectiveEpilogueINS1F_23Sm100TmaWarpSpecializedILi2ELi1ELi32ELb1ELb0EEEJNS5_IJSH_SG_SH_EEENS5_IJNST_ISH_SC_EENST_ISG_SC_EEEEESJ_SK_SJ_SK_NS1F_6fusion15FusionCallbacksIS1J_NS1O_17LinearCombinationISJ_fSJ_fLNS_15FloatRoundStyleE2EEES1K_S1N_JEEENS4_5SM1004TMEM4LOAD26SM100_TMEM_LOAD_32dp32b32xENS4_13SM90_TMA_LOADENS12_INS13_ILi2ELi4ELi3EEES16_NST_INS5_IJS17_SG_EEENS5_IJSG_SC_EEEEEEENS4_39AutoVectorizingCopyWithAssumedAlignmentILi128EEENS4_14SM90_TMA_STOREES23_S25_S25_EEEvvEEEEvNT_6ParamsE)
        /*0038*/ 	.word	0x00000000


	//----- nvinfo : EIATTR_MIN_STACK_SIZE
	.align		4
.L_27:
        /*003c*/ 	.byte	0x04, 0x12
        /*003e*/ 	.short	(.L_29 - .L_28)
	.align		4
.L_28:
        /*0040*/ 	.word	index@(_ZN7cutlass13device_kernelINS_4gemm6kernel13GemmUniversalIN4cute5tupleIJiiiiEEENS1_10collective13CollectiveMmaINS1_35MainloopSm100TmaUmmaWarpSpecializedILi5ELi2ELi4ENS5_IJNS4_1CILi2EEENSA_ILi1EEESC_EEEEENS5_IJNSA_ILi256EEENSA_ILi32EEENSA_ILi128EEEEEENS_10bfloat16_tENS5_IJlSC_lEEESJ_SK_NS4_8TiledMMAINS4_8MMA_AtomIJNS4_26SM100_MMA_F16BF16_2x1SM_SSISJ_SJ_fLi256ELi32ELNS4_4UMMA5MajorE0ELSP_0ELNSO_7ScaleInE0ELSQ_0EEEEEENS4_6LayoutINS5_IJSC_SC_SC_EEENS5_IJNSA_ILi0EEESV_SV_EEEEENS5_IJNS4_10UnderscoreESY_SY_EEEEENS4_18SM100_TMA_2SM_LOADENS4_14ComposedLayoutINS4_7SwizzleILi3ELi4ELi3EEENS4_18smem_ptr_flag_bitsILi16EEENST_INS5_IJNSA_ILi8EEENSA_ILi64EEEEEENS5_IJS18_SC_EEEEEEEvNS4_8identityES11_S1C_vS1D_EENS_8epilogue10collective18CollectiveEpilogueINS1F_23Sm100TmaWarpSpecializedILi2ELi1ELi32ELb1ELb0EEEJNS5_IJSH_SG_SH_EEENS5_IJNST_ISH_SC_EENST_ISG_SC_EEEEESJ_SK_SJ_SK_NS1F_6fusion15FusionCallbacksIS1J_NS1O_17LinearCombinationISJ_fSJ_fLNS_15FloatRoundStyleE2EEES1K_S1N_JEEENS4_5SM1004TMEM4LOAD26SM100_TMEM_LOAD_32dp32b32xENS4_13SM90_TMA_LOADENS12_INS13_ILi2ELi4ELi3EEES16_NST_INS5_IJS17_SG_EEENS5_IJSG_SC_EEEEEEENS4_39AutoVectorizingCopyWithAssumedAlignmentILi128EEENS4_14SM90_TMA_STOREES23_S25_S25_EEEvvEEEEvNT_6ParamsE)
        /*0044*/ 	.word	0x00000000
.L_29:


//--------------------- .nv.compat                --------------------------
	.section	.nv.compat,"",@"SHT_CUDA_COMPAT_INFO"
	.align	4
        /*0000*/ 	.byte	0x02, 0x09, 0x01, 0x00, 0x02, 0x02, 0x02, 0x00, 0x02, 0x05, 0x05, 0x00, 0x03, 0x07, 0x01, 0x01
        /*0010*/ 	.byte	0x02, 0x03, 0x01, 0x00, 0x02, 0x06, 0x01, 0x00, 0x04, 0x0b, 0x08, 0x00, 0x09, 0x00, 0x00, 0x00
        /*0020*/ 	.byte	0x00, 0x00, 0x00, 0x00


//--------------------- .nv.info._ZN7cutlass13device_kernelINS_4gemm6kernel13GemmUniversalIN4cute5tupleIJiiiiEEENS1_10collective13CollectiveMmaINS1_35MainloopSm100TmaUmmaWarpSpecializedILi5ELi2ELi4ENS5_IJNS4_1CILi2EEENSA_ILi1EEESC_EEEEENS5_IJNSA_ILi256EEENSA_ILi32EEENSA_ILi128EEEEEENS_10bfloat16_tENS5_IJlSC_lEEESJ_SK_NS4_8TiledMMAINS4_8MMA_AtomIJNS4_26SM100_MMA_F16BF16_2x1SM_SSISJ_SJ_fLi256ELi32ELNS4_4UMMA5MajorE0ELSP_0ELNSO_7ScaleInE0ELSQ_0EEEEEENS4_6LayoutINS5_IJSC_SC_SC_EEENS5_IJNSA_ILi0EEESV_SV_EEEEENS5_IJNS4_10UnderscoreESY_SY_EEEEENS4_18SM100_TMA_2SM_LOADENS4_14ComposedLayoutINS4_7SwizzleILi3ELi4ELi3EEENS4_18smem_ptr_flag_bitsILi16EEENST_INS5_IJNSA_ILi8EEENSA_ILi64EEEEEENS5_IJS18_SC_EEEEEEEvNS4_8identityES11_S1C_vS1D_EENS_8epilogue10collective18CollectiveEpilogueINS1F_23Sm100TmaWarpSpecializedILi2ELi1ELi32ELb1ELb0EEEJNS5_IJSH_SG_SH_EEENS5_IJNST_ISH_SC_EENST_ISG_SC_EEEEESJ_SK_SJ_SK_NS1F_6fusion15FusionCallbacksIS1J_NS1O_17LinearCombinationISJ_fSJ_fLNS_15FloatRoundStyleE2EEES1K_S1N_JEEENS4_5SM1004TMEM4LOAD26SM100_TMEM_LOAD_32dp32b32xENS4_13SM90_TMA_LOADENS12_INS13_ILi2ELi4ELi3EEES16_NST_INS5_IJS17_SG_EEENS5_IJSG_SC_EEEEEEENS4_39AutoVectorizingCopyWithAssumedAlignmentILi128EEENS4_14SM90_TMA_STOREES23_S25_S25_EEEvvEEEEvNT_6ParamsE --------------------------
	.section	.nv.info._ZN7cutlass13device_kernelINS_4gemm6kernel13GemmUniversalIN4cute5tupleIJiiiiEEENS1_10collective13CollectiveMmaINS1_35MainloopSm100TmaUmmaWarpSpecializedILi5ELi2ELi4ENS5_IJNS4_1CILi2EEENSA_ILi1EEESC_EEEEENS5_IJNSA_ILi256EEENSA_ILi32EEENSA_ILi128EEEEEENS_10bfloat16_tENS5_IJlSC_lEEESJ_SK_NS4_8TiledMMAINS4_8MMA_AtomIJNS4_26SM100_MMA_F16BF16_2x1SM_SSISJ_SJ_fLi256ELi32ELNS4_4UMMA5MajorE0ELSP_0ELNSO_7ScaleInE0ELSQ_0EEEEEENS4_6LayoutINS5_IJSC_SC_SC_EEENS5_IJNSA_ILi0EEESV_SV_EEEEENS5_IJNS4_10UnderscoreESY_SY_EEEEENS4_18SM100_TMA_2SM_LOADENS4_14ComposedLayoutINS4_7SwizzleILi3ELi4ELi3EEENS4_18smem_ptr_flag_bitsILi16EEENST_INS5_IJNSA_ILi8EEENSA_ILi64EEEEEENS5_IJS18_SC_EEEEEEEvNS4_8identityES11_S1C_vS1D_EENS_8epilogue10collective18CollectiveEpilogueINS1F_23Sm100TmaWarpSpecializedILi2ELi1ELi32ELb1ELb0EEEJNS5_IJSH_SG_SH_EEENS5_IJNST_ISH_SC_EENST_ISG_SC_EEEEESJ_SK_SJ_SK_NS1F_6fusion15FusionCallbacksIS1J_NS1O_17LinearCombinationISJ_fSJ_fLNS_15FloatRoundStyleE2EEES1K_S1N_JEEENS4_5SM1004TMEM4LOAD26SM100_TMEM_LOAD_32dp32b32xENS4_13SM90_TMA_LOADENS12_INS13_ILi2ELi4ELi3EEES16_NST_INS5_IJS17_SG_EEENS5_IJSG_SC_EEEEEEENS4_39AutoVectorizingCopyWithAssumedAlignmentILi128EEENS4_14SM90_TMA_STOREES23_S25_S25_EEEvvEEEEvNT_6ParamsE,"",@"SHT_CUDA_INFO"
	.sectionflags	@""
	.align	4


	//----- nvinfo : EIATTR_CUDA_API_VERSION
	.align		4
        /*0000*/ 	.byte	0x04, 0x37
        /*0002*/ 	.short	(.L_31 - .L_30)
.L_30:
        /*0004*/ 	.word	0x00000082


	//----- nvinfo : EIATTR_KPARAM_INFO
	.align		4
.L_31:
        /*0008*/ 	.byte	0x04, 0x17
        /*000a*/ 	.short	(.L_33 - .L_32)
.L_32:
        /*000c*/ 	.word	0x00000000
        /*0010*/ 	.short	0x0000
        /*0012*/ 	.short	0x0000
        /*0014*/ 	.byte	0x00, 0xf0, 0x01, 0x20


	//----- nvinfo : EIATTR_AT_ENTRY_FRAGMENTS
	.align		4
.L_33:
        /*0018*/ 	.byte	0x04, 0x4f
        /*001a*/ 	.short	(.L_35 - .L_34)


	//   ....[0]....
.L_34:
        /*001c*/ 	.word	0x00000007


	//----- nvinfo : EIATTR_RESERVED_SMEM_USED
	.align		4
.L_35:
        /*0020*/ 	.byte	0x01, 0x41
	.zero		2


	//----- nvinfo : EIATTR_SPARSE_MMA_MASK
	.align		4
        /*0024*/ 	.byte	0x03, 0x50
        /*0026*/ 	.short	0x0000


	//----- nvinfo : EIATTR_TCGEN05_2CTA_USED
	.align		4
        /*0028*/ 	.byte	0x01, 0x52
	.zero		2


	//----- nvinfo : EIATTR_MAXREG_COUNT
	.align		4
        /*002c*/ 	.byte	0x03, 0x1b
        /*002e*/ 	.short	0x00ff


	//----- nvinfo : EIATTR_NUM_BARRIERS
	.align		4
        /*0030*/ 	.byte	0x02, 0x4c
        /*0032*/ 	.byte	0x07
	.zero		1


	//----- nvinfo : EIATTR_EXTERNS
	.align		4
        /*0034*/ 	.byte	0x04, 0x0f
        /*0036*/ 	.short	(.L_37 - .L_36)


	//   ....[0]....
	.align		4
.L_36:
        /*0038*/ 	.word	index@(__assertfail)


	//----- nvinfo : EIATTR_MERCURY_ISA_VERSION
	.align		4
.L_37:
        /*003c*/ 	.byte	0x03, 0x5f
        /*003e*/ 	.short	0x0101


	//----- nvinfo : EIATTR_INT_WARP_WIDE_INSTR_OFFSETS
	.align		4
        /*0040*/ 	.byte	0x04, 0x31
        /*0042*/ 	.short	(.L_39 - .L_38)


	//   ....[0]....
.L_38:
        /*0044*/ 	.word	0x00000cf0


	//   ....[1]....
        /*0048*/ 	.word	0x00000d90


	//   ....[2]....
        /*004c*/ 	.word	0x00002250


	//   ....[3]....
        /*0050*/ 	.word	0x00004370


	//   ....[4]....
        /*0054*/ 	.word	0x000043a0


	//   ....[5]....
        /*0058*/ 	.word	0x000043f0


	//   ....[6]....
        /*005c*/ 	.word	0x00004de0


	//   ....[7]....
        /*0060*/ 	.word	0x00004f20


	//----- nvinfo : EIATTR_COOP_GROUP_MASK_REGIDS
	.align		4
.L_39:
        /*0064*/ 	.byte	0x04, 0x29
        /*0066*/ 	.short	(.L_41 - .L_40)


	//   ....[0]....
.L_40:
        /*0068*/ 	.word	0xffffffff


	//   ....[1]....
        /*006c*/ 	.word	0xffffffff


	//   ....[2]....
        /*0070*/ 	.word	0xffffffff


	//   ....[3]....
        /*0074*/ 	.word	0xffffffff


	//   ....[4]....
        /*0078*/ 	.word	0xffffffff


	//   ....[5]....
        /*007c*/ 	.word	0xffffffff


	//   ....[6]....
        /*0080*/ 	.word	0xffffffff


	//   ....[7]....
        /*0084*/ 	.word	0xffffffff


	//   ....[8]....
        /*0088*/ 	.word	0xffffffff


	//   ....[9]....
        /*008c*/ 	.word	0xffffffff


	//   ....[10]....
        /*0090*/ 	.word	0xffffffff


	//   ....[11]....
        /*0094*/ 	.word	0xffffffff


	//   ....[12]....
        /*0098*/ 	.word	0xffffffff


	//   ....[13]....
        /*009c*/ 	.word	0xffffffff


	//----- nvinfo : EIATTR_COOP_GROUP_INSTR_OFFSETS
	.align		4
.L_41:
        /*00a0*/ 	.byte	0x04, 0x28
        /*00a2*/ 	.short	(.L_43 - .L_42)


	//   ....[0]....
.L_42:
        /*00a4*/ 	.word	0x000000c0


	//   ....[1]....
        /*00a8*/ 	.word	0x00000500


	//   ....[2]....
        /*00ac*/ 	.word	0x000006a0


	//   ....[3]....
        /*00b0*/ 	.word	0x000007f0


	//   ....[4]....
        /*00b4*/ 	.word	0x000008e0


	//   ....[5]....
        /*00b8*/ 	.word	0x00000a40


	//   ....[6]....
        /*00bc*/ 	.word	0x00000bd0


	//   ....[7]....
        /*00c0*/ 	.word	0x00000e10


	//   ....[8]....
        /*00c4*/ 	.word	0x00002130


	//   ....[9]....
        /*00c8*/ 	.word	0x00002fa0


	//   ....[10]....
        /*00cc*/ 	.word	0x00003470


	//   ....[11]....
        /*00d0*/ 	.word	0x000034a0


	//   ....[12]....
        /*00d4*/ 	.word	0x00004280


	//   ....[13]....
        /*00d8*/ 	.word	0x00004490


	//----- nvinfo : EIATTR_VRC_CTA_INIT_COUNT
	.align		4
.L_43:
        /*00dc*/ 	.byte	0x02, 0x4a
        /*00de*/ 	.byte	0x80
	.zero		1


	//----- nvinfo : EIATTR_SYSCALL_OFFSETS
	.align		4
        /*00e0*/ 	.byte	0x04, 0x46
        /*00e2*/ 	.short	(.L_45 - .L_44)


	//   ....[0]....
.L_44:
        /*00e4*/ 	.word	0x000059f0


	//   ....[1]....
        /*00e8*/ 	.word	0x00005ae0


	//   ....[2]....
        /*00ec*/ 	.word	0x00006250


	//----- nvinfo : EIATTR_MBARRIER_INSTR_OFFSETS
	.align		4
.L_45:
        /*00f0*/ 	.byte	0x04, 0x39
        /*00f2*/ 	.short	(.L_47 - .L_46)


	//   ....[0]....
.L_46:
        /*00f4*/ 	.word	0x000005f0
        /*00f8*/ 	.word	0x000000ff
        /*00fc*/ 	.word	0x00000000
        /*0100*/ 	.short	0x0100
        /*0102*/ 	.byte	0x08
	.zero		1


	//   ....[1]....
        /*0104*/ 	.word	0x00000600
        /*0108*/ 	.word	0x000000ff
        /*010c*/ 	.word	0x00000028
        /*0110*/ 	.short	0x0100
        /*0112*/ 	.byte	0x08
	.zero		1


	//   ....[2]....
        /*0114*/ 	.word	0x00000610
        /*0118*/ 	.word	0x000000ff
        /*011c*/ 	.word	0x00000008
        /*0120*/ 	.short	0x0100
        /*0122*/ 	.byte	0x08
	.zero		1


	//   ....[3]....
        /*0124*/ 	.word	0x00000620
        /*0128*/ 	.word	0x000000ff
        /*012c*/ 	.word	0x00000030
        /*0130*/ 	.short	0x0100
        /*0132*/ 	.byte	0x08
	.zero		1


	//   ....[4]....
        /*0134*/ 	.word	0x00000630
        /*0138*/ 	.word	0x000000ff
        /*013c*/ 	.word	0x00000010
        /*0140*/ 	.short	0x0100
        /*0142*/ 	.byte	0x08
	.zero		1


	//   ....[5]....
        /*0144*/ 	.word	0x00000640
        /*0148*/ 	.word	0x000000ff
        /*014c*/ 	.word	0x00000038
        /*0150*/ 	.short	0x0100
        /*0152*/ 	.byte	0x08
	.zero		1


	//   ....[6]....
        /*0154*/ 	.word	0x00000650
        /*0158*/ 	.word	0x000000ff
        /*015c*/ 	.word	0x00000018
        /*0160*/ 	.short	0x0100
        /*0162*/ 	.byte	0x08
	.zero		1


	//   ....[7]....
        /*0164*/ 	.word	0x00000660
        /*0168*/ 	.word	0x000000ff
        /*016c*/ 	.word	0x00000040
        /*0170*/ 	.short	0x0100
        /*0172*/ 	.byte	0x08
	.zero		1


	//   ....[8]....
        /*0174*/ 	.word	0x00000670
        /*0178*/ 	.word	0x000000ff
        /*017c*/ 	.word	0x00000020
        /*0180*/ 	.short	0x0100
        /*0182*/ 	.byte	0x08
	.zero		1


	//   ....[9]....
        /*0184*/ 	.word	0x00000680
        /*0188*/ 	.word	0x000000ff
        /*018c*/ 	.word	0x00000048
        /*0190*/ 	.short	0x0100
        /*0192*/ 	.byte	0x08
	.zero		1


	//   ....[10]....
        /*0194*/ 	.word	0x000007a0
        /*0198*/ 	.word	0x000000ff
        /*019c*/ 	.word	0x00000050
        /*01a0*/ 	.short	0x0100
        /*01a2*/ 	.byte	0x09
	.zero		1


	//   ....[11]....
        /*01a4*/ 	.word	0x000007b0
        /*01a8*/ 	.word	0x000000ff
        /*01ac*/ 	.word	0x00000060
        /*01b0*/ 	.short	0x0100
        /*01b2*/ 	.byte	0x09
	.zero		1


	//   ....[12]....
        /*01b4*/ 	.word	0x000007c0
        /*01b8*/ 	.word	0x000000ff
        /*01bc*/ 	.word	0x00000058
        /*01c0*/ 	.short	0x0100
        /*01c2*/ 	.byte	0x09
	.zero		1


	//   ....[13]....
        /*01c4*/ 	.word	0x000007d0
        /*01c8*/ 	.word	0x000000ff
        /*01cc*/ 	.word	0x00000068
        /*01d0*/ 	.short	0x0100
        /*01d2*/ 	.byte	0x09
	.zero		1


	//   ....[14]....
        /*01d4*/ 	.word	0x000008b0
        /*01d8*/ 	.word	0x000000ff
        /*01dc*/ 	.word	0x00000070
        /*01e0*/ 	.short	0x0100
        /*01e2*/ 	.byte	0x08
	.zero		1


	//   ....[15]....
        /*01e4*/ 	.word	0x000008c0
        /*01e8*/ 	.word	0x000000ff
        /*01ec*/ 	.word	0x00000078
        /*01f0*/ 	.short	0x0100
        /*01f2*/ 	.byte	0x08
	.zero		1


	//   ....[16]....
        /*01f4*/ 	.word	0x000009f0
        /*01f8*/ 	.word	0x000000ff
        /*01fc*/ 	.word	0x00000080
        /*0200*/ 	.short	0x0100
        /*0202*/ 	.byte	0x08
	.zero		1


	//   ....[17]....
        /*0204*/ 	.word	0x00000a00
        /*0208*/ 	.word	0x000000ff
        /*020c*/ 	.word	0x00000090
        /*0210*/ 	.short	0x0100
        /*0212*/ 	.byte	0x08
	.zero		1


	//   ....[18]....
        /*0214*/ 	.word	0x00000a10
        /*0218*/ 	.word	0x000000ff
        /*021c*/ 	.word	0x00000088
        /*0220*/ 	.short	0x0100
        /*0222*/ 	.byte	0x08
	.zero		1


	//   ....[19]....
        /*0224*/ 	.word	0x00000a20
        /*0228*/ 	.word	0x000000ff
        /*022c*/ 	.word	0x00000098
        /*0230*/ 	.short	0x0100
        /*0232*/ 	.byte	0x08
	.zero		1


	//   ....[20]....
        /*0234*/ 	.word	0x00000b40
        /*0238*/ 	.word	0x000000ff
        /*023c*/ 	.word	0x000000a0
        /*0240*/ 	.short	0x0100
        /*0242*/ 	.byte	0x09
	.zero		1


	//   ....[21]....
        /*0244*/ 	.word	0x00000b50
        /*0248*/ 	.word	0x000000ff
        /*024c*/ 	.word	0x000000c0
        /*0250*/ 	.short	0x0100
        /*0252*/ 	.byte	0x09
	.zero		1


	//   ....[22]....
        /*0254*/ 	.word	0x00000b60
        /*0258*/ 	.word	0x000000ff
        /*025c*/ 	.word	0x000000a8
        /*0260*/ 	.short	0x0100
        /*0262*/ 	.byte	0x09
	.zero		1


	//   ....[23]....
        /*0264*/ 	.word	0x00000b70
        /*0268*/ 	.word	0x000000ff
        /*026c*/ 	.word	0x000000c8
        /*0270*/ 	.short	0x0100
        /*0272*/ 	.byte	0x09
	.zero		1


	//   ....[24]....
        /*0274*/ 	.word	0x00000b80
        /*0278*/ 	.word	0x000000ff
        /*027c*/ 	.word	0x000000b0
        /*0280*/ 	.short	0x0100
        /*0282*/ 	.byte	0x09
	.zero		1


	//   ....[25]....
        /*0284*/ 	.word	0x00000b90
        /*0288*/ 	.word	0x000000ff
        /*028c*/ 	.word	0x000000d0
        /*0290*/ 	.short	0x0100
        /*0292*/ 	.byte	0x09
	.zero		1


	//   ....[26]....
        /*0294*/ 	.word	0x00000ba0
        /*0298*/ 	.word	0x000000ff
        /*029c*/ 	.word	0x000000b8
        /*02a0*/ 	.short	0x0100
        /*02a2*/ 	.byte	0x09
	.zero		1


	//   ....[27]....
        /*02a4*/ 	.word	0x00000bb0
        /*02a8*/ 	.word	0x000000ff
        /*02ac*/ 	.word	0x000000d8
        /*02b0*/ 	.short	0x0100
        /*02b2*/ 	.byte	0x09
	.zero		1


	//   ....[28]....
        /*02b4*/ 	.word	0x00000ca0
        /*02b8*/ 	.word	0x000000ff
        /*02bc*/ 	.word	0x000000e0
        /*02c0*/ 	.short	0x0100
        /*02c2*/ 	.byte	0x08
	.zero		1


	//   ....[29]....
        /*02c4*/ 	.word	0x00000cb0
        /*02c8*/ 	.word	0x000000ff
        /*02cc*/ 	.word	0x000000f0
        /*02d0*/ 	.short	0x0100
        /*02d2*/ 	.byte	0x08
	.zero		1


	//   ....[30]....
        /*02d4*/ 	.word	0x00000cc0
        /*02d8*/ 	.word	0x000000ff
        /*02dc*/ 	.word	0x000000e8
        /*02e0*/ 	.short	0x0100
        /*02e2*/ 	.byte	0x08
	.zero		1


	//   ....[31]....
        /*02e4*/ 	.word	0x00000cd0
        /*02e8*/ 	.word	0x000000ff
        /*02ec*/ 	.word	0x000000f8
        /*02f0*/ 	.short	0x0100
        /*02f2*/ 	.byte	0x08
	.zero		1


	//   ....[32]....
        /*02f4*/ 	.word	0x00000dc0
        /*02f8*/ 	.word	0x000000ff
        /*02fc*/ 	.word	0x00000100
        /*0300*/ 	.short	0x0100
        /*0302*/ 	.byte	0x06
	.zero		1


	//   ....[33]....
        /*0304*/ 	.word	0x000017d0
        /*0308*/ 	.word	0x00000002
        /*030c*/ 	.word	0x000000f0
        /*0310*/ 	.short	0x010a
        /*0312*/ 	.byte	0xff
	.zero		1


	//   ....[34]....
        /*0314*/ 	.word	0x00001800
        /*0318*/ 	.word	0x00000002
        /*031c*/ 	.word	0x000000e0
        /*0320*/ 	.short	0x0101
        /*0322*/ 	.byte	0xff
	.zero		1


	//   ....[35]....
        /*0324*/ 	.word	0x000018d0
        /*0328*/ 	.word	0x000000ff
        /*032c*/ 	.word	0x00000028
        /*0330*/ 	.short	0x010a
        /*0332*/ 	.byte	0x08
	.zero		1


	//   ....[36]....
        /*0334*/ 	.word	0x000019d0
        /*0338*/ 	.word	0x000000ff
        /*033c*/ 	.word	0x00000028
        /*0340*/ 	.short	0x010a
        /*0342*/ 	.byte	0x21
	.zero		1


	//   ....[37]....
        /*0344*/ 	.word	0x00001b80
        /*0348*/ 	.word	0x000000ff
        /*034c*/ 	.word	0x00000028
        /*0350*/ 	.short	0x010a
        /*0352*/ 	.byte	0x08
	.zero		1


	//   ....[38]....
        /*0354*/ 	.word	0x00001d40
        /*0358*/ 	.word	0x000000ff
        /*035c*/ 	.word	0x00000078
        /*0360*/ 	.short	0x0101
        /*0362*/ 	.byte	0x04
	.zero		1


	//   ....[39]....
        /*0364*/ 	.word	0x00001d60
        /*0368*/ 	.word	0x000000ff
        /*036c*/ 	.word	0x00000028
        /*0370*/ 	.short	0x010a
        /*0372*/ 	.byte	0x08
	.zero		1


	//   ....[40]....
        /*0374*/ 	.word	0x00001de0
        /*0378*/ 	.word	0x000000ff
        /*037c*/ 	.word	0x00000028
        /*0380*/ 	.short	0x010a
        /*0382*/ 	.byte	0x21
	.zero		1


	//   ....[41]....
        /*0384*/ 	.word	0x00001f70
        /*0388*/ 	.word	0x000000ff
        /*038c*/ 	.word	0x00000028
        /*0390*/ 	.short	0x010a
        /*0392*/ 	.byte	0x08
	.zero		1


	//   ....[42]....
        /*0394*/ 	.word	0x00002160
        /*0398*/ 	.word	0x00000002
        /*039c*/ 	.word	0x00000080
        /*03a0*/ 	.short	0x010a
        /*03a2*/ 	.byte	0xff
	.zero		1


	//   ....[43]....
        /*03a4*/ 	.word	0x00002220
        /*03a8*/ 	.word	0x00000002
        /*03ac*/ 	.word	0x00000000
        /*03b0*/ 	.short	0x0101
        /*03b2*/ 	.byte	0xff
	.zero		1


	//   ....[44]....
        /*03b4*/ 	.word	0x00002780
        /*03b8*/ 	.word	0x000000ff
        /*03bc*/ 	.word	0x00000000
        /*03c0*/ 	.short	0x010a
        /*03c2*/ 	.byte	0x05
	.zero		1


	//   ....[45]....
        /*03c4*/ 	.word	0x00002810
        /*03c8*/ 	.word	0x000000ff
        /*03cc*/ 	.word	0x00000000
        /*03d0*/ 	.short	0x010a
        /*03d2*/ 	.byte	0x05
	.zero		1


	//   ....[46]....
        /*03d4*/ 	.word	0x000028a0
        /*03d8*/ 	.word	0x000000ff
        /*03dc*/ 	.word	0x00000000
        /*03e0*/ 	.short	0x010a
        /*03e2*/ 	.byte	0x05
	.zero		1


	//   ....[47]....
        /*03e4*/ 	.word	0x00002930
        /*03e8*/ 	.word	0x000000ff
        /*03ec*/ 	.word	0x00000000
        /*03f0*/ 	.short	0x010a
        /*03f2*/ 	.byte	0x05
	.zero		1


	//   ....[48]....
        /*03f4*/ 	.word	0x000029d0
        /*03f8*/ 	.word	0x00000000
        /*03fc*/ 	.word	0x00000000
        /*0400*/ 	.short	0x010a
        /*0402*/ 	.byte	0xff
	.zero		1


	//   ....[49]....
        /*0404*/ 	.word	0x00002b00
        /*0408*/ 	.word	0x00000000
        /*040c*/ 	.word	0x000000e0
        /*0410*/ 	.short	0x010a
        /*0412*/ 	.byte	0xff
	.zero		1


	//   ....[50]....
        /*0414*/ 	.word	0x00002b70
        /*0418*/ 	.word	0x00000000
        /*041c*/ 	.word	0x00000000
        /*0420*/ 	.short	0x0101
        /*0422*/ 	.byte	0xff
	.zero		1


	//   ....[51]....
        /*0424*/ 	.word	0x00002b90
        /*0428*/ 	.word	0x000000ff
        /*042c*/ 	.word	0x00000090
        /*0430*/ 	.short	0x010a
        /*0432*/ 	.byte	0x05
	.zero		1


	//   ....[52]....
        /*0434*/ 	.word	0x00002cb0
        /*0438*/ 	.word	0x00000000
        /*043c*/ 	.word	0x00000080
        /*0440*/ 	.short	0x010a
        /*0442*/ 	.byte	0xff
	.zero		1


	//   ....[53]....
        /*0444*/ 	.word	0x00002db0
        /*0448*/ 	.word	0x00000000
        /*044c*/ 	.word	0x00000000
        /*0450*/ 	.short	0x0101
        /*0452*/ 	.byte	0xff
	.zero		1


	//   ....[54]....
        /*0454*/ 	.word	0x00002e40
        /*0458*/ 	.word	0x000000ff
        /*045c*/ 	.word	0x00000090
        /*0460*/ 	.short	0x0106
        /*0462*/ 	.byte	0x05
	.zero		1


	//   ....[55]....
        /*0464*/ 	.word	0x00002e60
        /*0468*/ 	.word	0x000000ff
        /*046c*/ 	.word	0x00000090
        /*0470*/ 	.short	0x010a
        /*0472*/ 	.byte	0x05
	.zero		1


	//   ....[56]....
        /*0474*/ 	.word	0x00002ef0
        /*0478*/ 	.word	0x000000ff
        /*047c*/ 	.word	0x00000090
        /*0480*/ 	.short	0x0106
        /*0482*/ 	.byte	0x04
	.zero		1


	//   ....[57]....
        /*0484*/ 	.word	0x00002f30
        /*0488*/ 	.word	0x00000000
        /*048c*/ 	.word	0x00000090
        /*0490*/ 	.short	0x010a
        /*0492*/ 	.byte	0xff
	.zero		1


	//   ....[58]....
        /*0494*/ 	.word	0x00003170
        /*0498*/ 	.word	0x000000ff
        /*049c*/ 	.word	0x00000008
        /*04a0*/ 	.short	0x010a
        /*04a2*/ 	.byte	0x06
	.zero		1


	//   ....[59]....
        /*04a4*/ 	.word	0x00003190
        /*04a8*/ 	.word	0x000000ff
        /*04ac*/ 	.word	0x00000008
        /*04b0*/ 	.short	0x010a
        /*04b2*/ 	.byte	0x06
	.zero		1


	//   ....[60]....
        /*04b4*/ 	.word	0x00003320
        /*04b8*/ 	.word	0x000000ff
        /*04bc*/ 	.word	0x00000008
        /*04c0*/ 	.short	0x010a
        /*04c2*/ 	.byte	0x06
	.zero		1


	//   ....[61]....
        /*04c4*/ 	.word	0x00003340
        /*04c8*/ 	.word	0x000000ff
        /*04cc*/ 	.word	0x00000008
        /*04d0*/ 	.short	0x010a
        /*04d2*/ 	.byte	0x06
	.zero		1


	//   ....[62]....
        /*04d4*/ 	.word	0x00003400
        /*04d8*/ 	.word	0x000000ff
        /*04dc*/ 	.word	0x00000000
        /*04e0*/ 	.short	0x0101
        /*04e2*/ 	.byte	0x07
	.zero		1


	//   ....[63]....
        /*04e4*/ 	.word	0x000037c0
        /*04e8*/ 	.word	0x00000000
        /*04ec*/ 	.word	0x00000080
        /*04f0*/ 	.short	0x010a
        /*04f2*/ 	.byte	0xff
	.zero		1


	//   ....[64]....
        /*04f4*/ 	.word	0x00003880
        /*04f8*/ 	.word	0x00000000
        /*04fc*/ 	.word	0x00000000
        /*0500*/ 	.short	0x0101
        /*0502*/ 	.byte	0xff
	.zero		1


	//   ....[65]....
        /*0504*/ 	.word	0x00003930
        /*0508*/ 	.word	0x000000ff
        /*050c*/ 	.word	0x00000000
        /*0510*/ 	.short	0x010a
        /*0512*/ 	.byte	0x09
	.zero		1


	//   ....[66]....
        /*0514*/ 	.word	0x00003950
        /*0518*/ 	.word	0x000000ff
        /*051c*/ 	.word	0x000000c0
        /*0520*/ 	.short	0x010a
        /*0522*/ 	.byte	0x08
	.zero		1


	//   ....[67]....
        /*0524*/ 	.word	0x00003a00
        /*0528*/ 	.word	0x000000ff
        /*052c*/ 	.word	0x00000000
        /*0530*/ 	.short	0x010a
        /*0532*/ 	.byte	0x0e
	.zero		1


	//   ....[68]....
        /*0534*/ 	.word	0x00003b30
        /*0538*/ 	.word	0x000000ff
        /*053c*/ 	.word	0x00000000
        /*0540*/ 	.short	0x010a
        /*0542*/ 	.byte	0x26
	.zero		1


	//   ....[69]....
        /*0544*/ 	.word	0x00003f70
        /*0548*/ 	.word	0x000000ff
        /*054c*/ 	.word	0x00000000
        /*0550*/ 	.short	0x010a
        /*0552*/ 	.byte	0x08
	.zero		1


	//   ....[70]....
        /*0554*/ 	.word	0x00004000
        /*0558*/ 	.word	0x000000ff
        /*055c*/ 	.word	0x00000000
        /*0560*/ 	.short	0x010a
        /*0562*/ 	.byte	0x08
	.zero		1


	//   ....[71]....
        /*0564*/ 	.word	0x00004090
        /*0568*/ 	.word	0x000000ff
        /*056c*/ 	.word	0x00000000
        /*0570*/ 	.short	0x010a
        /*0572*/ 	.byte	0x08
	.zero		1


	//   ....[72]....
        /*0574*/ 	.word	0x00004130
        /*0578*/ 	.word	0x00000000
        /*057c*/ 	.word	0x00000000
        /*0580*/ 	.short	0x010a
        /*0582*/ 	.byte	0xff
	.zero		1


	//   ....[73]....
        /*0584*/ 	.word	0x00004170
        /*0588*/ 	.word	0x00000000
        /*058c*/ 	.word	0x00000000
        /*0590*/ 	.short	0x010a
        /*0592*/ 	.byte	0xff
	.zero		1


	//   ....[74]....
        /*0594*/ 	.word	0x000041e0
        /*0598*/ 	.word	0x000000ff
        /*059c*/ 	.word	0x00000000
        /*05a0*/ 	.short	0x0101
        /*05a2*/ 	.byte	0x05
	.zero		1


	//   ....[75]....
        /*05a4*/ 	.word	0x00004220
        /*05a8*/ 	.word	0x000000ff
        /*05ac*/ 	.word	0x00000100
        /*05b0*/ 	.short	0x010a
        /*05b2*/ 	.byte	0x07
	.zero		1


	//   ....[76]....
        /*05b4*/ 	.word	0x00004270
        /*05b8*/ 	.word	0x000000ff
        /*05bc*/ 	.word	0x00000000
        /*05c0*/ 	.short	0x0101
        /*05c2*/ 	.byte	0x05
	.zero		1


	//   ....[77]....
        /*05c4*/ 	.word	0x00004680
        /*05c8*/ 	.word	0x00000000
        /*05cc*/ 	.word	0x00000080
        /*05d0*/ 	.short	0x010a
        /*05d2*/ 	.byte	0xff
	.zero		1


	//   ....[78]....
        /*05d4*/ 	.word	0x00004760
        /*05d8*/ 	.word	0x00000000
        /*05dc*/ 	.word	0x00000000
        /*05e0*/ 	.short	0x0101
        /*05e2*/ 	.byte	0xff
	.zero		1


	//   ....[79]....
        /*05e4*/ 	.word	0x00004a80
        /*05e8*/ 	.word	0x000000ff
        /*05ec*/ 	.word	0x00000078
        /*05f0*/ 	.short	0x010a
        /*05f2*/ 	.byte	0x06
	.zero		1


	//   ....[80]....
        /*05f4*/ 	.word	0x00004c60
        /*05f8*/ 	.word	0x000000ff
        /*05fc*/ 	.word	0x00000060
        /*0600*/ 	.short	0x010a
        /*0602*/ 	.byte	0x0d
	.zero		1


	//   ....[81]....
        /*0604*/ 	.word	0x00004f70
        /*0608*/ 	.word	0x000000ff
        /*060c*/ 	.word	0x00000050
        /*0610*/ 	.short	0x010b
        /*0612*/ 	.byte	0x0d
	.zero		1


	//   ....[82]....
        /*0614*/ 	.word	0x00004fd0
        /*0618*/ 	.word	0x000000ff
        /*061c*/ 	.word	0x00000000
        /*0620*/ 	.short	0x0101
        /*0622*/ 	.byte	0x0e
	.zero		1


	//   ....[83]....
        /*0624*/ 	.word	0x00005020
        /*0628*/ 	.word	0x000000ff
        /*062c*/ 	.word	0x00000000
        /*0630*/ 	.short	0x010a
        /*0632*/ 	.byte	0x04
	.zero		1


	//   ....[84]....
        /*0634*/ 	.word	0x000050c0
        /*0638*/ 	.word	0x00000000
        /*063c*/ 	.word	0x00000000
        /*0640*/ 	.short	0x010a
        /*0642*/ 	.byte	0xff
	.zero		1


	//   ....[85]....
        /*0644*/ 	.word	0x00005400
        /*0648*/ 	.word	0x00000000
        /*064c*/ 	.word	0x00000080
        /*0650*/ 	.short	0x010a
        /*0652*/ 	.byte	0xff
	.zero		1


	//   ....[86]....
        /*0654*/ 	.word	0x00005510
        /*0658*/ 	.word	0x00000000
        /*065c*/ 	.word	0x00000000
        /*0660*/ 	.short	0x0101
        /*0662*/ 	.byte	0xff
	.zero		1


	//   ....[87]....
        /*0664*/ 	.word	0x00005ec0
        /*0668*/ 	.word	0x00000003
        /*066c*/ 	.word	0x00000050
        /*0670*/ 	.short	0x010a
        /*0672*/ 	.byte	0xff
	.zero		1


	//   ....[88]....
        /*0674*/ 	.word	0x00005ed0
        /*0678*/ 	.word	0x0000007a
        /*067c*/ 	.word	0x000000a0
        /*0680*/ 	.short	0x010a
        /*0682*/ 	.byte	0xff
	.zero		1


	//   ....[89]....
        /*0684*/ 	.word	0x00006070
        /*0688*/ 	.word	0x00000003
        /*068c*/ 	.word	0x00000050
        /*0690*/ 	.short	0x010a
        /*0692*/ 	.byte	0xff
	.zero		1


	//   ....[90]....
        /*0694*/ 	.word	0x00006130
        /*0698*/ 	.word	0x0000007a
        /*069c*/ 	.word	0x000000a0
        /*06a0*/ 	.short	0x010a
        /*06a2*/ 	.byte	0xff
	.zero		1


	//   ....[91]....
        /*06a4*/ 	.word	0x00006400
        /*06a8*/ 	.word	0x0000007a
        /*06ac*/ 	.word	0x00000000
        /*06b0*/ 	.short	0x0101
        /*06b2*/ 	.byte	0xff
	.zero		1


	//   ....[92]....
        /*06b4*/ 	.word	0x00006c80
        /*06b8*/ 	.word	0x00000000
        /*06bc*/ 	.word	0x00000000
        /*06c0*/ 	.short	0x0101
        /*06c2*/ 	.byte	0xff
	.zero		1


	//   ....[93]....
        /*06c4*/ 	.word	0x00006f20
        /*06c8*/ 	.word	0x00000002
        /*06cc*/ 	.word	0x000000f0
        /*06d0*/ 	.short	0x010a
        /*06d2*/ 	.byte	0xff
	.zero		1


	//   ....[94]....
        /*06d4*/ 	.word	0x00006f80
        /*06d8*/ 	.word	0x00000002
        /*06dc*/ 	.word	0x00000028
        /*06e0*/ 	.short	0x010a
        /*06e2*/ 	.byte	0xff
	.zero		1


	//   ....[95]....
        /*06e4*/ 	.word	0x00006fe0
        /*06e8*/ 	.word	0x00000002
        /*06ec*/ 	.word	0x00000028
        /*06f0*/ 	.short	0x010a
        /*06f2*/ 	.byte	0xff
	.zero		1


	//   ....[96]....
        /*06f4*/ 	.word	0x00007030
        /*06f8*/ 	.word	0x00000002
        /*06fc*/ 	.word	0x00000080
        /*0700*/ 	.short	0x010a
        /*0702*/ 	.byte	0xff
	.zero		1


	//   ....[97]....
        /*0704*/ 	.word	0x00007090
        /*0708*/ 	.word	0x00000000
        /*070c*/ 	.word	0x00000000
        /*0710*/ 	.short	0x010a
        /*0712*/ 	.byte	0xff
	.zero		1


	//   ....[98]....
        /*0714*/ 	.word	0x000070f0
        /*0718*/ 	.word	0x00000000
        /*071c*/ 	.word	0x00000000
        /*0720*/ 	.short	0x010a
        /*0722*/ 	.byte	0xff
	.zero		1


	//   ....[99]....
        /*0724*/ 	.word	0x00007150
        /*0728*/ 	.word	0x00000000
        /*072c*/ 	.word	0x00000000
        /*0730*/ 	.short	0x010a
        /*0732*/ 	.byte	0xff
	.zero		1


	//   ....[100]....
        /*0734*/ 	.word	0x000071b0
        /*0738*/ 	.word	0x00000000
        /*073c*/ 	.word	0x00000000
        /*0740*/ 	.short	0x010a
        /*0742*/ 	.byte	0xff
	.zero		1


	//   ....[101]....
        /*0744*/ 	.word	0x00007200
        /*0748*/ 	.word	0x00000000
        /*074c*/ 	.word	0x000000e0
        /*0750*/ 	.short	0x010a
        /*0752*/ 	.byte	0xff
	.zero		1


	//   ....[102]....
        /*0754*/ 	.word	0x00007260
        /*0758*/ 	.word	0x00000000
        /*075c*/ 	.word	0x00000090
        /*0760*/ 	.short	0x010a
        /*0762*/ 	.byte	0xff
	.zero		1


	//   ....[103]....
        /*0764*/ 	.word	0x000072b0
        /*0768*/ 	.word	0x00000000
        /*076c*/ 	.word	0x00000080
        /*0770*/ 	.short	0x010a
        /*0772*/ 	.byte	0xff
	.zero		1


	//   ....[104]....
        /*0774*/ 	.word	0x00007310
        /*0778*/ 	.word	0x00000000
        /*077c*/ 	.word	0x00000090
        /*0780*/ 	.short	0x010a
        /*0782*/ 	.byte	0xff
	.zero		1


	//   ....[105]....
        /*0784*/ 	.word	0x00007370
        /*0788*/ 	.word	0x00000004
        /*078c*/ 	.word	0x00000008
        /*0790*/ 	.short	0x010a
        /*0792*/ 	.byte	0xff
	.zero		1


	//   ....[106]....
        /*0794*/ 	.word	0x00007450
        /*0798*/ 	.word	0x00000002
        /*079c*/ 	.word	0x00000008
        /*07a0*/ 	.short	0x010a
        /*07a2*/ 	.byte	0xff
	.zero		1


	//   ....[107]....
        /*07a4*/ 	.word	0x000074a0
        /*07a8*/ 	.word	0x00000000
        /*07ac*/ 	.word	0x00000080
        /*07b0*/ 	.short	0x010a
        /*07b2*/ 	.byte	0xff
	.zero		1


	//   ....[108]....
        /*07b4*/ 	.word	0x00007500
        /*07b8*/ 	.word	0x00000000
        /*07bc*/ 	.word	0x000000c0
        /*07c0*/ 	.short	0x010a
        /*07c2*/ 	.byte	0xff
	.zero		1


	//   ....[109]....
        /*07c4*/ 	.word	0x00007560
        /*07c8*/ 	.word	0x00000000
        /*07cc*/ 	.word	0x00000000
        /*07d0*/ 	.short	0x010a
        /*07d2*/ 	.byte	0xff
	.zero		1


	//   ....[110]....
        /*07d4*/ 	.word	0x000075c0
        /*07d8*/ 	.word	0x00000000
        /*07dc*/ 	.word	0x00000000
        /*07e0*/ 	.short	0x010a
        /*07e2*/ 	.byte	0xff
	.zero		1


	//   ....[111]....
        /*07e4*/ 	.word	0x00007620
        /*07e8*/ 	.word	0x00000000
        /*07ec*/ 	.word	0x00000000
        /*07f0*/ 	.short	0x010a
        /*07f2*/ 	.byte	0xff
	.zero		1


	//   ....[112]....
        /*07f4*/ 	.word	0x00007680
        /*07f8*/ 	.word	0x00000000
        /*07fc*/ 	.word	0x00000000
        /*0800*/ 	.short	0x010a
        /*0802*/ 	.byte	0xff
	.zero		1


	//   ....[113]....
        /*0804*/ 	.word	0x000076e0
        /*0808*/ 	.word	0x00000000
        /*080c*/ 	.word	0x00000100
        /*0810*/ 	.short	0x010a
        /*0812*/ 	.byte	0xff
	.zero		1


	//   ....[114]....
        /*0814*/ 	.word	0x00007730
        /*0818*/ 	.word	0x00000000
        /*081c*/ 	.word	0x00000080
        /*0820*/ 	.short	0x010a
        /*0822*/ 	.byte	0xff
	.zero		1


	//   ....[115]....
        /*0824*/ 	.word	0x00007790
        /*0828*/ 	.word	0x00000000
        /*082c*/ 	.word	0x00000078
        /*0830*/ 	.short	0x010a
        /*0832*/ 	.byte	0xff
	.zero		1


	//   ....[116]....
        /*0834*/ 	.word	0x000077f0
        /*0838*/ 	.word	0x00000000
        /*083c*/ 	.word	0x00000060
        /*0840*/ 	.short	0x010a
        /*0842*/ 	.byte	0xff
	.zero		1


	//   ....[117]....
        /*0844*/ 	.word	0x00007850
        /*0848*/ 	.word	0x00000000
        /*084c*/ 	.word	0x00000000
        /*0850*/ 	.short	0x010a
        /*0852*/ 	.byte	0xff
	.zero		1


	//   ....[118]....
        /*0854*/ 	.word	0x000078a0
        /*0858*/ 	.word	0x00000000
        /*085c*/ 	.word	0x00000080
        /*0860*/ 	.short	0x010a
        /*0862*/ 	.byte	0xff
	.zero		1


	//   ....[119]....
        /*0864*/ 	.word	0x000078f0
        /*0868*/ 	.word	0x00000003
        /*086c*/ 	.word	0x00000050
        /*0870*/ 	.short	0x010a
        /*0872*/ 	.byte	0xff
	.zero		1


	//   ....[120]....
        /*0874*/ 	.word	0x00007940
        /*0878*/ 	.word	0x0000007a
        /*087c*/ 	.word	0x000000a0
        /*0880*/ 	.short	0x010a
        /*0882*/ 	.byte	0xff
	.zero		1


	//----- nvinfo : EIATTR_NUM_MBARRIERS
	.align		4
.L_47:
        /*0884*/ 	.byte	0x03, 0x38
        /*0886*/ 	.short	0x0021


	//----- nvinfo : EIATTR_EXIT_INSTR_OFFSETS
	.align		4
        /*0888*/ 	.byte	0x04, 0x1c
        /*088a*/ 	.short	(.L_49 - .L_48)


	//   ....[0]....
.L_48:
        /*088c*/ 	.word	0x00002a00


	//   ....[1]....
        /*0890*/ 	.word	0x00002f00


	//   ....[2]....
        /*0894*/ 	.word	0x00002f60


	//   ....[3]....
        /*0898*/ 	.word	0x000044a0


	//   ....[4]....
        /*089c*/ 	.word	0x000050f0


	//   ....[5]....
        /*08a0*/ 	.word	0x00005130


	//   ....[6]....
        /*08a4*/ 	.word	0x00006e30


	//   ....[7]....
        /*08a8*/ 	.word	0x00006eb0


	//   ....[8]....
        /*08ac*/ 	.word	0x00006ee0


	//   ....[9]....
        /*08b0*/ 	.word	0x00006f10


	//----- nvinfo : EIATTR_MAX_THREADS
	.align		4
.L_49:
        /*08b4*/ 	.byte	0x04, 0x05
        /*08b6*/ 	.short	(.L_51 - .L_50)
.L_50:
        /*08b8*/ 	.word	0x00000100
        /*08bc*/ 	.word	0x00000001
        /*08c0*/ 	.word	0x00000001


	//----- nvinfo : EIATTR_CRS_STACK_SIZE
	.align		4
.L_51:
        /*08c4*/ 	.byte	0x04, 0x1e
        /*08c6*/ 	.short	(.L_53 - .L_52)
.L_52:
        /*08c8*/ 	.word	0x00000000


	//----- nvinfo : EIATTR_CBANK_PARAM_SIZE
	.align		4
.L_53:
        /*08cc*/ 	.byte	0x03, 0x19
        /*08ce*/ 	.short	0x0800


	//----- nvinfo : EIATTR_PARAM_CBANK
	.align		4
        /*08d0*/ 	.byte	0x04, 0x0a
        /*08d2*/ 	.short	(.L_55 - .L_54)
	.align		4
.L_54:
        /*08d4*/ 	.word	index@(.nv.constant0._ZN7cutlass13device_kernelINS_4gemm6kernel13GemmUniversalIN4cute5tupleIJiiiiEEENS1_10collective13CollectiveMmaINS1_35MainloopSm100TmaUmmaWarpSpecializedILi5ELi2ELi4ENS5_IJNS4_1CILi2EEENSA_ILi1EEESC_EEEEENS5_IJNSA_ILi256EEENSA_ILi32EEENSA_ILi128EEEEEENS_10bfloat16_tENS5_IJlSC_lEEESJ_SK_NS4_8TiledMMAINS4_8MMA_AtomIJNS4_26SM100_MMA_F16BF16_2x1SM_SSISJ_SJ_fLi256ELi32ELNS4_4UMMA5MajorE0ELSP_0ELNSO_7ScaleInE0ELSQ_0EEEEEENS4_6LayoutINS5_IJSC_SC_SC_EEENS5_IJNSA_ILi0EEESV_SV_EEEEENS5_IJNS4_10UnderscoreESY_SY_EEEEENS4_18SM100_TMA_2SM_LOADENS4_14ComposedLayoutINS4_7SwizzleILi3ELi4ELi3EEENS4_18smem_ptr_flag_bitsILi16EEENST_INS5_IJNSA_ILi8EEENSA_ILi64EEEEEENS5_IJS18_SC_EEEEEEEvNS4_8identityES11_S1C_vS1D_EENS_8epilogue10collective18CollectiveEpilogueINS1F_23Sm100TmaWarpSpecializedILi2ELi1ELi32ELb1ELb0EEEJNS5_IJSH_SG_SH_EEENS5_IJNST_ISH_SC_EENST_ISG_SC_EEEEESJ_SK_SJ_SK_NS1F_6fusion15FusionCallbacksIS1J_NS1O_17LinearCombinationISJ_fSJ_fLNS_15FloatRoundStyleE2EEES1K_S1N_JEEENS4_5SM1004TMEM4LOAD26SM100_TMEM_LOAD_32dp32b32xENS4_13SM90_TMA_LOADENS12_INS13_ILi2ELi4ELi3EEES16_NST_INS5_IJS17_SG_EEENS5_IJSG_SC_EEEEEEENS4_39AutoVectorizingCopyWithAssumedAlignmentILi128EEENS4_14SM90_TMA_STOREES23_S25_S25_EEEvvEEEEvNT_6ParamsE)
        /*08d8*/ 	.short	0x0380
        /*08da*/ 	.short	0x0800


	//----- nvinfo : EIATTR_SW_WAR
	.align		4
.L_55:
        /*08dc*/ 	.byte	0x04, 0x36
        /*08de*/ 	.short	(.L_57 - .L_56)
.L_56:
        /*08e0*/ 	.word	0x00000008
.L_57:


//--------------------- .nv.callgraph             --------------------------
	.section	.nv.callgraph,"",@"SHT_CUDA_CALLGRAPH"
	.align	4
	.sectionentsize	8
	.align		4
        /*0000*/ 	.word	0x00000000
	.align		4
        /*0004*/ 	.word	0xffffffff
	.align		4
        /*0008*/ 	.word	index@(_ZN7cutlass13device_kernelINS_4gemm6kernel13GemmUniversalIN4cute5tupleIJiiiiEEENS1_10collective13CollectiveMmaINS1_35MainloopSm100TmaUmmaWarpSpecializedILi5ELi2ELi4ENS5_IJNS4_1CILi2EEENSA_ILi1EEESC_EEEEENS5_IJNSA_ILi256EEENSA_ILi32EEENSA_ILi128EEEEEENS_10bfloat16_tENS5_IJlSC_lEEESJ_SK_NS4_8TiledMMAINS4_8MMA_AtomIJNS4_26SM100_MMA_F16BF16_2x1SM_SSISJ_SJ_fLi256ELi32ELNS4_4UMMA5MajorE0ELSP_0ELNSO_7ScaleInE0ELSQ_0EEEEEENS4_6LayoutINS5_IJSC_SC_SC_EEENS5_IJNSA_ILi0EEESV_SV_EEEEENS5_IJNS4_10UnderscoreESY_SY_EEEEENS4_18SM100_TMA_2SM_LOADENS4_14ComposedLayoutINS4_7SwizzleILi3ELi4ELi3EEENS4_18smem_ptr_flag_bitsILi16EEENST_INS5_IJNSA_ILi8EEENSA_ILi64EEEEEENS5_IJS18_SC_EEEEEEEvNS4_8identityES11_S1C_vS1D_EENS_8epilogue10collective18CollectiveEpilogueINS1F_23Sm100TmaWarpSpecializedILi2ELi1ELi32ELb1ELb0EEEJNS5_IJSH_SG_SH_EEENS5_IJNST_ISH_SC_EENST_ISG_SC_EEEEESJ_SK_SJ_SK_NS1F_6fusion15FusionCallbacksIS1J_NS1O_17LinearCombinationISJ_fSJ_fLNS_15FloatRoundStyleE2EEES1K_S1N_JEEENS4_5SM1004TMEM4LOAD26SM100_TMEM_LOAD_32dp32b32xENS4_13SM90_TMA_LOADENS12_INS13_ILi2ELi4ELi3EEES16_NST_INS5_IJS17_SG_EEENS5_IJSG_SC_EEEEEEENS4_39AutoVectorizingCopyWithAssumedAlignmentILi128EEENS4_14SM90_TMA_STOREES23_S25_S25_EEEvvEEEEvNT_6ParamsE)
	.align		4
        /*000c*/ 	.word	index@(__assertfail)
	.align		4
        /*0010*/ 	.word	0x00000000
	.align		4
        /*0014*/ 	.word	0xfffffffe
	.align		4
        /*0018*/ 	.word	0x00000000
	.align		4
        /*001c*/ 	.word	0xfffffffd
	.align		4
        /*0020*/ 	.word	0x00000000
	.align		4
        /*0024*/ 	.word	0xfffffffc


//--------------------- .nv.constant4             --------------------------
	.section	.nv.constant4,"a",@progbits
	.align	8
	.align		8
.nv.constant4:
        /*0000*/ 	.dword	__assertfail
	.align		8
        /*0008*/ 	.dword	__unnamed_1
	.align		8
        /*0010*/ 	.dword	__unnamed_2
	.align		8
        /*0018*/ 	.dword	_ZN40_INTERNAL_d69d74fb_4_k_cu_c89eb4e0_129184cuda3std3__45__cpo5beginE
	.align		8
        /*0020*/ 	.dword	_ZN40_INTERNAL_d69d74fb_4_k_cu_c89eb4e0_129184cuda3std3__45__cpo3endE
	.align		8
        /*0028*/ 	.dword	_ZN40_INTERNAL_d69d74fb_4_k_cu_c89eb4e0_129184cuda3std3__45__cpo6cbeginE
	.align		8
        /*0030*/ 	.dword	_ZN40_INTERNAL_d69d74fb_4_k_cu_c89eb4e0_129184cuda3std3__45__cpo4cendE
	.align		8
        /*0038*/ 	.dword	_ZN40_INTERNAL_d69d74fb_4_k_cu_c89eb4e0_129184cuda3std3__442_GLOBAL__N__d69d74fb_4_k_cu_c89eb4e0_129186ignoreE
	.align		8
        /*0040*/ 	.dword	_ZN40_INTERNAL_d69d74fb_4_k_cu_c89eb4e0_129184cuda3std3__419piecewise_constructE
	.align		8
        /*0048*/ 	.dword	_ZN40_INTERNAL_d69d74fb_4_k_cu_c89eb4e0_129184cuda3std3__48in_placeE
	.align		8
        /*0050*/ 	.dword	_ZN40_INTERNAL_d69d74fb_4_k_cu_c89eb4e0_129184cuda3std6ranges3__45__cpo4swapE
	.align		8
        /*0058*/ 	.dword	_ZN40_INTERNAL_d69d74fb_4_k_cu_c89eb4e0_129184cuda3std6ranges3__45__cpo9iter_moveE
	.align		8
        /*0060*/ 	.dword	_ZN40_INTERNAL_d69d74fb_4_k_cu_c89eb4e0_129184cute7productE
	.align		8
        /*0068*/ 	.dword	_ZN40_INTERNAL_d69d74fb_4_k_cu_c89eb4e0_129184cute1_E
	.align		8
        /*0070*/ 	.dword	$str$25
	.align		8
        /*0078*/ 	.dword	$str$26
	.align		8
        /*0080*/ 	.dword	$str$27
	.align		8
        /*0088*/ 	.dword	$str$28


//--------------------- .text._ZN7cutlass13device_kernelINS_4gemm6kernel13GemmUniversalIN4cute5tupleIJiiiiEEENS1_10collective13CollectiveMmaINS1_35MainloopSm100TmaUmmaWarpSpecializedILi5ELi2ELi4ENS5_IJNS4_1CILi2EEENSA_ILi1EEESC_EEEEENS5_IJNSA_ILi256EEENSA_ILi32EEENSA_ILi128EEEEEENS_10bfloat16_tENS5_IJlSC_lEEESJ_SK_NS4_8TiledMMAINS4_8MMA_AtomIJNS4_26SM100_MMA_F16BF16_2x1SM_SSISJ_SJ_fLi256ELi32ELNS4_4UMMA5MajorE0ELSP_0ELNSO_7ScaleInE0ELSQ_0EEEEEENS4_6LayoutINS5_IJSC_SC_SC_EEENS5_IJNSA_ILi0EEESV_SV_EEEEENS5_IJNS4_10UnderscoreESY_SY_EEEEENS4_18SM100_TMA_2SM_LOADENS4_14ComposedLayoutINS4_7SwizzleILi3ELi4ELi3EEENS4_18smem_ptr_flag_bitsILi16EEENST_INS5_IJNSA_ILi8EEENSA_ILi64EEEEEENS5_IJS18_SC_EEEEEEEvNS4_8identityES11_S1C_vS1D_EENS_8epilogue10collective18CollectiveEpilogueINS1F_23Sm100TmaWarpSpecializedILi2ELi1ELi32ELb1ELb0EEEJNS5_IJSH_SG_SH_EEENS5_IJNST_ISH_SC_EENST_ISG_SC_EEEEESJ_SK_SJ_SK_NS1F_6fusion15FusionCallbacksIS1J_NS1O_17LinearCombinationISJ_fSJ_fLNS_15FloatRoundStyleE2EEES1K_S1N_JEEENS4_5SM1004TMEM4LOAD26SM100_TMEM_LOAD_32dp32b32xENS4_13SM90_TMA_LOADENS12_INS13_ILi2ELi4ELi3EEES16_NST_INS5_IJS17_SG_EEENS5_IJSG_SC_EEEEEEENS4_39AutoVectorizingCopyWithAssumedAlignmentILi128EEENS4_14SM90_TMA_STOREES23_S25_S25_EEEvvEEEEvNT_6ParamsE --------------------------
	.section	.text._ZN7cutlass13device_kernelINS_4gemm6kernel13GemmUniversalIN4cute5tupleIJiiiiEEENS1_10collective13CollectiveMmaINS1_35MainloopSm100TmaUmmaWarpSpecializedILi5ELi2ELi4ENS5_IJNS4_1CILi2EEENSA_ILi1EEESC_EEEEENS5_IJNSA_ILi256EEENSA_ILi32EEENSA_ILi128EEEEEENS_10bfloat16_tENS5_IJlSC_lEEESJ_SK_NS4_8TiledMMAINS4_8MMA_AtomIJNS4_26SM100_MMA_F16BF16_2x1SM_SSISJ_SJ_fLi256ELi32ELNS4_4UMMA5MajorE0ELSP_0ELNSO_7ScaleInE0ELSQ_0EEEEEENS4_6LayoutINS5_IJSC_SC_SC_EEENS5_IJNSA_ILi0EEESV_SV_EEEEENS5_IJNS4_10UnderscoreESY_SY_EEEEENS4_18SM100_TMA_2SM_LOADENS4_14ComposedLayoutINS4_7SwizzleILi3ELi4ELi3EEENS4_18smem_ptr_flag_bitsILi16EEENST_INS5_IJNSA_ILi8EEENSA_ILi64EEEEEENS5_IJS18_SC_EEEEEEEvNS4_8identityES11_S1C_vS1D_EENS_8epilogue10collective18CollectiveEpilogueINS1F_23Sm100TmaWarpSpecializedILi2ELi1ELi32ELb1ELb0EEEJNS5_IJSH_SG_SH_EEENS5_IJNST_ISH_SC_EENST_ISG_SC_EEEEESJ_SK_SJ_SK_NS1F_6fusion15FusionCallbacksIS1J_NS1O_17LinearCombinationISJ_fSJ_fLNS_15FloatRoundStyleE2EEES1K_S1N_JEEENS4_5SM1004TMEM4LOAD26SM100_TMEM_LOAD_32dp32b32xENS4_13SM90_TMA_LOADENS12_INS13_ILi2ELi4ELi3EEES16_NST_INS5_IJS17_SG_EEENS5_IJSG_SC_EEEEEEENS4_39AutoVectorizingCopyWithAssumedAlignmentILi128EEENS4_14SM90_TMA_STOREES23_S25_S25_EEEvvEEEEvNT_6ParamsE,"ax",@progbits
	.align	128
.text._ZN7cutlass13device_kernelINS_4gemm6kernel13GemmUniversalIN4cute5tupleIJiiiiEEENS1_10collective13CollectiveMmaINS1_35MainloopSm100TmaUmmaWarpSpecializedILi5ELi2ELi4ENS5_IJNS4_1CILi2EEENSA_ILi1EEESC_EEEEENS5_IJNSA_ILi256EEENSA_ILi32EEENSA_ILi128EEEEEENS_10bfloat16_tENS5_IJlSC_lEEESJ_SK_NS4_8TiledMMAINS4_8MMA_AtomIJNS4_26SM100_MMA_F16BF16_2x1SM_SSISJ_SJ_fLi256ELi32ELNS4_4UMMA5MajorE0ELSP_0ELNSO_7ScaleInE0ELSQ_0EEEEEENS4_6LayoutINS5_IJSC_SC_SC_EEENS5_IJNSA_ILi0EEESV_SV_EEEEENS5_IJNS4_10UnderscoreESY_SY_EEEEENS4_18SM100_TMA_2SM_LOADENS4_14ComposedLayoutINS4_7SwizzleILi3ELi4ELi3EEENS4_18smem_ptr_flag_bitsILi16EEENST_INS5_IJNSA_ILi8EEENSA_ILi64EEEEEENS5_IJS18_SC_EEEEEEEvNS4_8identityES11_S1C_vS1D_EENS_8epilogue10collective18CollectiveEpilogueINS1F_23Sm100TmaWarpSpecializedILi2ELi1ELi32ELb1ELb0EEEJNS5_IJSH_SG_SH_EEENS5_IJNST_ISH_SC_EENST_ISG_SC_EEEEESJ_SK_SJ_SK_NS1F_6fusion15FusionCallbacksIS1J_NS1O_17LinearCombinationISJ_fSJ_fLNS_15FloatRoundStyleE2EEES1K_S1N_JEEENS4_5SM1004TMEM4LOAD26SM100_TMEM_LOAD_32dp32b32xENS4_13SM90_TMA_LOADENS12_INS13_ILi2ELi4ELi3EEES16_NST_INS5_IJS17_SG_EEENS5_IJSG_SC_EEEEEEENS4_39AutoVectorizingCopyWithAssumedAlignmentILi128EEENS4_14SM90_TMA_STOREES23_S25_S25_EEEvvEEEEvNT_6ParamsE:
        .type           _ZN7cutlass13device_kernelINS_4gemm6kernel13GemmUniversalIN4cute5tupleIJiiiiEEENS1_10collective13CollectiveMmaINS1_35MainloopSm100TmaUmmaWarpSpecializedILi5ELi2ELi4ENS5_IJNS4_1CILi2EEENSA_ILi1EEESC_EEEEENS5_IJNSA_ILi256EEENSA_ILi32EEENSA_ILi128EEEEEENS_10bfloat16_tENS5_IJlSC_lEEESJ_SK_NS4_8TiledMMAINS4_8MMA_AtomIJNS4_26SM100_MMA_F16BF16_2x1SM_SSISJ_SJ_fLi256ELi32ELNS4_4UMMA5MajorE0ELSP_0ELNSO_7ScaleInE0ELSQ_0EEEEEENS4_6LayoutINS5_IJSC_SC_SC_EEENS5_IJNSA_ILi0EEESV_SV_EEEEENS5_IJNS4_10UnderscoreESY_SY_EEEEENS4_18SM100_TMA_2SM_LOADENS4_14ComposedLayoutINS4_7SwizzleILi3ELi4ELi3EEENS4_18smem_ptr_flag_bitsILi16EEENST_INS5_IJNSA_ILi8EEENSA_ILi64EEEEEENS5_IJS18_SC_EEEEEEEvNS4_8identityES11_S1C_vS1D_EENS_8epilogue10collective18CollectiveEpilogueINS1F_23Sm100TmaWarpSpecializedILi2ELi1ELi32ELb1ELb0EEEJNS5_IJSH_SG_SH_EEENS5_IJNST_ISH_SC_EENST_ISG_SC_EEEEESJ_SK_SJ_SK_NS1F_6fusion15FusionCallbacksIS1J_NS1O_17LinearCombinationISJ_fSJ_fLNS_15FloatRoundStyleE2EEES1K_S1N_JEEENS4_5SM1004TMEM4LOAD26SM100_TMEM_LOAD_32dp32b32xENS4_13SM90_TMA_LOADENS12_INS13_ILi2ELi4ELi3EEES16_NST_INS5_IJS17_SG_EEENS5_IJSG_SC_EEEEEEENS4_39AutoVectorizingCopyWithAssumedAlignmentILi128EEENS4_14SM90_TMA_STOREES23_S25_S25_EEEvvEEEEvNT_6ParamsE,@function
        .size           _ZN7cutlass13device_kernelINS_4gemm6kernel13GemmUniversalIN4cute5tupleIJiiiiEEENS1_10collective13CollectiveMmaINS1_35MainloopSm100TmaUmmaWarpSpecializedILi5ELi2ELi4ENS5_IJNS4_1CILi2EEENSA_ILi1EEESC_EEEEENS5_IJNSA_ILi256EEENSA_ILi32EEENSA_ILi128EEEEEENS_10bfloat16_tENS5_IJlSC_lEEESJ_SK_NS4_8TiledMMAINS4_8MMA_AtomIJNS4_26SM100_MMA_F16BF16_2x1SM_SSISJ_SJ_fLi256ELi32ELNS4_4UMMA5MajorE0ELSP_0ELNSO_7ScaleInE0ELSQ_0EEEEEENS4_6LayoutINS5_IJSC_SC_SC_EEENS5_IJNSA_ILi0EEESV_SV_EEEEENS5_IJNS4_10UnderscoreESY_SY_EEEEENS4_18SM100_TMA_2SM_LOADENS4_14ComposedLayoutINS4_7SwizzleILi3ELi4ELi3EEENS4_18smem_ptr_flag_bitsILi16EEENST_INS5_IJNSA_ILi8EEENSA_ILi64EEEEEENS5_IJS18_SC_EEEEEEEvNS4_8identityES11_S1C_vS1D_EENS_8epilogue10collective18CollectiveEpilogueINS1F_23Sm100TmaWarpSpecializedILi2ELi1ELi32ELb1ELb0EEEJNS5_IJSH_SG_SH_EEENS5_IJNST_ISH_SC_EENST_ISG_SC_EEEEESJ_SK_SJ_SK_NS1F_6fusion15FusionCallbacksIS1J_NS1O_17LinearCombinationISJ_fSJ_fLNS_15FloatRoundStyleE2EEES1K_S1N_JEEENS4_5SM1004TMEM4LOAD26SM100_TMEM_LOAD_32dp32b32xENS4_13SM90_TMA_LOADENS12_INS13_ILi2ELi4ELi3EEES16_NST_INS5_IJS17_SG_EEENS5_IJSG_SC_EEEEEEENS4_39AutoVectorizingCopyWithAssumedAlignmentILi128EEENS4_14SM90_TMA_STOREES23_S25_S25_EEEvvEEEEvNT_6ParamsE,(.L_x_161 - _ZN7cutlass13device_kernelINS_4gemm6kernel13GemmUniversalIN4cute5tupleIJiiiiEEENS1_10collective13CollectiveMmaINS1_35MainloopSm100TmaUmmaWarpSpecializedILi5ELi2ELi4ENS5_IJNS4_1CILi2EEENSA_ILi1EEESC_EEEEENS5_IJNSA_ILi256EEENSA_ILi32EEENSA_ILi128EEEEEENS_10bfloat16_tENS5_IJlSC_lEEESJ_SK_NS4_8TiledMMAINS4_8MMA_AtomIJNS4_26SM100_MMA_F16BF16_2x1SM_SSISJ_SJ_fLi256ELi32ELNS4_4UMMA5MajorE0ELSP_0ELNSO_7ScaleInE0ELSQ_0EEEEEENS4_6LayoutINS5_IJSC_SC_SC_EEENS5_IJNSA_ILi0EEESV_SV_EEEEENS5_IJNS4_10UnderscoreESY_SY_EEEEENS4_18SM100_TMA_2SM_LOADENS4_14ComposedLayoutINS4_7SwizzleILi3ELi4ELi3EEENS4_18smem_ptr_flag_bitsILi16EEENST_INS5_IJNSA_ILi8EEENSA_ILi64EEEEEENS5_IJS18_SC_EEEEEEEvNS4_8identityES11_S1C_vS1D_EENS_8epilogue10collective18CollectiveEpilogueINS1F_23Sm100TmaWarpSpecializedILi2ELi1ELi32ELb1ELb0EEEJNS5_IJSH_SG_SH_EEENS5_IJNST_ISH_SC_EENST_ISG_SC_EEEEESJ_SK_SJ_SK_NS1F_6fusion15FusionCallbacksIS1J_NS1O_17LinearCombinationISJ_fSJ_fLNS_15FloatRoundStyleE2EEES1K_S1N_JEEENS4_5SM1004TMEM4LOAD26SM100_TMEM_LOAD_32dp32b32xENS4_13SM90_TMA_LOADENS12_INS13_ILi2ELi4ELi3EEES16_NST_INS5_IJS17_SG_EEENS5_IJSG_SC_EEEEEEENS4_39AutoVectorizingCopyWithAssumedAlignmentILi128EEENS4_14SM90_TMA_STOREES23_S25_S25_EEEvvEEEEvNT_6ParamsE)
        .other          _ZN7cutlass13device_kernelINS_4gemm6kernel13GemmUniversalIN4cute5tupleIJiiiiEEENS1_10collective13CollectiveMmaINS1_35MainloopSm100TmaUmmaWarpSpecializedILi5ELi2ELi4ENS5_IJNS4_1CILi2EEENSA_ILi1EEESC_EEEEENS5_IJNSA_ILi256EEENSA_ILi32EEENSA_ILi128EEEEEENS_10bfloat16_tENS5_IJlSC_lEEESJ_SK_NS4_8TiledMMAINS4_8MMA_AtomIJNS4_26SM100_MMA_F16BF16_2x1SM_SSISJ_SJ_fLi256ELi32ELNS4_4UMMA5MajorE0ELSP_0ELNSO_7ScaleInE0ELSQ_0EEEEEENS4_6LayoutINS5_IJSC_SC_SC_EEENS5_IJNSA_ILi0EEESV_SV_EEEEENS5_IJNS4_10UnderscoreESY_SY_EEEEENS4_18SM100_TMA_2SM_LOADENS4_14ComposedLayoutINS4_7SwizzleILi3ELi4ELi3EEENS4_18smem_ptr_flag_bitsILi16EEENST_INS5_IJNSA_ILi8EEENSA_ILi64EEEEEENS5_IJS18_SC_EEEEEEEvNS4_8identityES11_S1C_vS1D_EENS_8epilogue10collective18CollectiveEpilogueINS1F_23Sm100TmaWarpSpecializedILi2ELi1ELi32ELb1ELb0EEEJNS5_IJSH_SG_SH_EEENS5_IJNST_ISH_SC_EENST_ISG_SC_EEEEESJ_SK_SJ_SK_NS1F_6fusion15FusionCallbacksIS1J_NS1O_17LinearCombinationISJ_fSJ_fLNS_15FloatRoundStyleE2EEES1K_S1N_JEEENS4_5SM1004TMEM4LOAD26SM100_TMEM_LOAD_32dp32b32xENS4_13SM90_TMA_LOADENS12_INS13_ILi2ELi4ELi3EEES16_NST_INS5_IJS17_SG_EEENS5_IJSG_SC_EEEEEEENS4_39AutoVectorizingCopyWithAssumedAlignmentILi128EEENS4_14SM90_TMA_STOREES23_S25_S25_EEEvvEEEEvNT_6ParamsE,@"STO_CUDA_ENTRY STV_DEFAULT"
_ZN7cutlass13device_kernelINS_4gemm6kernel13GemmUniversalIN4cute5tupleIJiiiiEEENS1_10collective13CollectiveMmaINS1_35MainloopSm100TmaUmmaWarpSpecializedILi5ELi2ELi4ENS5_IJNS4_1CILi2EEENSA_ILi1EEESC_EEEEENS5_IJNSA_ILi256EEENSA_ILi32EEENSA_ILi128EEEEEENS_10bfloat16_tENS5_IJlSC_lEEESJ_SK_NS4_8TiledMMAINS4_8MMA_AtomIJNS4_26SM100_MMA_F16BF16_2x1SM_SSISJ_SJ_fLi256ELi32ELNS4_4UMMA5MajorE0ELSP_0ELNSO_7ScaleInE0ELSQ_0EEEEEENS4_6LayoutINS5_IJSC_SC_SC_EEENS5_IJNSA_ILi0EEESV_SV_EEEEENS5_IJNS4_10UnderscoreESY_SY_EEEEENS4_18SM100_TMA_2SM_LOADENS4_14ComposedLayoutINS4_7SwizzleILi3ELi4ELi3EEENS4_18smem_ptr_flag_bitsILi16EEENST_INS5_IJNSA_ILi8EEENSA_ILi64EEEEEENS5_IJS18_SC_EEEEEEEvNS4_8identityES11_S1C_vS1D_EENS_8epilogue10collective18CollectiveEpilogueINS1F_23Sm100TmaWarpSpecializedILi2ELi1ELi32ELb1ELb0EEEJNS5_IJSH_SG_SH_EEENS5_IJNST_ISH_SC_EENST_ISG_SC_EEEEESJ_SK_SJ_SK_NS1F_6fusion15FusionCallbacksIS1J_NS1O_17LinearCombinationISJ_fSJ_fLNS_15FloatRoundStyleE2EEES1K_S1N_JEEENS4_5SM1004TMEM4LOAD26SM100_TMEM_LOAD_32dp32b32xENS4_13SM90_TMA_LOADENS12_INS13_ILi2ELi4ELi3EEES16_NST_INS5_IJS17_SG_EEENS5_IJSG_SC_EEEEEEENS4_39AutoVectorizingCopyWithAssumedAlignmentILi128EEENS4_14SM90_TMA_STOREES23_S25_S25_EEEvvEEEEvNT_6ParamsE:
[----:B------:R-:W1:Y:S01]  /*0000*/  LDC R1, c[0x0][0x37c] ;  /* 0x0000df00ff017b82 */ /* 0x000e620000000800 */
[----:B------:R-:W2:Y:S01]  /*0010*/  S2R R112, SR_TID.X ;  /* 0x0000000000707919 */ /* 0x000ea20000002100 */
[----:B------:R-:W3:Y:S06]  /*0020*/  LDCU.64 UR6, c[0x0][0x890] ;  /* 0x00011200ff0677ac */ /* 0x000eec0008000a00 */
[----:B------:R-:W4:Y:S01]  /*0030*/  S2UR UR37, SR_CgaCtaId ;  /* 0x00000000002579c3 */ /* 0x000f220000008800 */
[----:B------:R-:W-:Y:S02]  /*0040*/  PRMT R98, RZ, 0x7610, R98 ;  /* 0x00007610ff627816 */ /* 0x000fe40000000062 */
[----:B------:R-:W-:Y:S01]  /*0050*/  ELECT P1, URZ, PT ;  /* 0x0000000000ff782f */ /* 0x000fe20003820000 */
[----:B------:R-:W1:Y:S01]  /*0060*/  LDCU.64 UR40, c[0x0][0x358] ;  /* 0x00006b00ff2877ac */ /* 0x000e620008000a00 */
[----:B---3--:R-:W-:-:S04]  /*0070*/  UISETP.NE.U32.AND UP0, UPT, UR6, URZ, UPT ;  /* 0x000000ff0600728c */ /* 0x008fc8000bf05070 */
[----:B------:R-:W-:Y:S02]  /*0080*/  UISETP.NE.AND.EX UP0, UPT, UR7, URZ, UPT, UP0 ;  /* 0x000000ff0700728c */ /* 0x000fe4000bf05300 */
[----:B----4-:R-:W-:Y:S02]  /*0090*/  ULOP3.LUT UR5, UR37, 0x1, URZ, 0xc0, !UPT ;  /* 0x0000000125057892 */ /* 0x010fe4000f8ec0ff */
[----:B------:R-:W-:Y:S01]  /*00a0*/  ULOP3.LUT UR4, UR37, 0x1, URZ, 0x3c, !UPT ;  /* 0x0000000125047892 */ /* 0x000fe2000f8e3cff */
[----:B--2---:R-:W-:-:S05]  /*00b0*/  SHF.R.U32.HI R99, RZ, 0x5, R112 ;  /* 0x00000005ff637819 */ /* 0x004fca0000011670 */
[----:B------:R-:W2:Y:S02]  /*00c0*/  SHFL.IDX PT, R0, R99, RZ, 0x1f ;  /* 0x00001fff63007589 */ /* 0x000ea400000e0000 */
[----:B--2---:R-:W-:Y:S01]  /*00d0*/  R2UR UR10, R0 ;  /* 0x00000000000a72ca */ /* 0x004fe200000e0000 */
[----:B-1----:R-:W-:-:S14]  /*00e0*/  BRA.U UP0, `(.L_x_0) ;  /* 0x00000001002c7547 */ /* 0x002fdc000b800000 */
[----:B------:R-:W1:Y:S02]  /*00f0*/  LDCU.64 UR8, c[0x0][0x888] ;  /* 0x00011100ff0877ac */ /* 0x000e640008000a00 */
[----:B-1----:R-:W-:-:S04]  /*0100*/  UISETP.NE.U32.AND UP0, UPT, UR8, URZ, UPT ;  /* 0x000000ff0800728c */ /* 0x002fc8000bf05070 */
[----:B------:R-:W-:-:S09]  /*0110*/  UISETP.NE.AND.EX UP0, UPT, UR9, URZ, UPT, UP0 ;  /* 0x000000ff0900728c */ /* 0x000fd2000bf05300 */
[----:B------:R-:W-:Y:S05]  /*0120*/  BRA.U !UP0, `(.L_x_1) ;  /* 0x0000000108107547 */ /* 0x000fea000b800000 */
[----:B------:R-:W1:Y:S02]  /*0130*/  LDC.64 R48, c[0x0][0x888] ;  /* 0x00022200ff307b82 */ /* 0x000e640000000a00 */
[----:B-1----:R1:W5:Y:S01]  /*0140*/  LDG.E R48, desc[UR40][R48.64] ;  /* 0x0000002830307981 */ /* 0x002362000c1e1900 */
[----:B------:R-:W-:Y:S01]  /*0150*/  HFMA2 R98, -RZ, RZ, 0, 5.9604644775390625e-08 ;  /* 0x00000001ff627431 */ /* 0x000fe200000001ff */
[----:B------:R-:W-:Y:S05]  /*0160*/  BRA `(.L_x_0) ;  /* 0x00000000000c7947 */ /* 0x000fea0003800000 */
.L_x_1:
[----:B------:R-:W1:Y:S01]  /*0170*/  LDCU UR8, c[0x0][0x880] ;  /* 0x00011000ff0877ac */ /* 0x000e620008000800 */
[----:B------:R-:W-:Y:S01]  /*0180*/  HFMA2 R98, -RZ, RZ, 0, 5.9604644775390625e-08 ;  /* 0x00000001ff627431 */ /* 0x000fe200000001ff */
[----:B-1----:R-:W-:-:S07]  /*0190*/  MOV R48, UR8 ;  /* 0x0000000800307c02 */ /* 0x002fce0008000f00 */
.L_x_0:
[----:B------:R-:W2:Y:S02]  /*01a0*/  LDCU.64 UR8, c[0x0][0x8b0] ;  /* 0x00011600ff0877ac */ /* 0x000ea40008000a00 */
[----:B--2---:R-:W-:-:S04]  /*01b0*/  UISETP.NE.U32.AND UP0, UPT, UR8, URZ, UPT ;  /* 0x000000ff0800728c */ /* 0x004fc8000bf05070 */
[----:B------:R-:W-:-:S09]  /*01c0*/  UISETP.NE.AND.EX UP0, UPT, UR9, URZ, UPT, UP0 ;  /* 0x000000ff0900728c */ /* 0x000fd2000bf05300 */
[----:B------:R-:W-:Y:S05]  /*01d0*/  BRA.U UP0, `(.L_x_2) ;  /* 0x0000000100247547 */ /* 0x000fea000b800000 */
[----:B------:R-:W2:Y:S02]  /*01e0*/  LDCU.64 UR8, c[0x0][0x8a8] ;  /* 0x00011500ff0877ac */ /* 0x000ea40008000a00 */
[----:B--2---:R-:W-:-:S04]  /*01f0*/  UISETP.NE.U32.AND UP0, UPT, UR8, URZ, UPT ;  /* 0x000000ff0800728c */ /* 0x004fc8000bf05070 */
[----:B------:R-:W-:-:S09]  /*0200*/  UISETP.NE.AND.EX UP0, UPT, UR9, URZ, UPT, UP0 ;  /* 0x000000ff0900728c */ /* 0x000fd2000bf05300 */
[----:B------:R-:W-:Y:S05]  /*0210*/  BRA.U !UP0, `(.L_x_3) ;  /* 0x00000001080c7547 */ /* 0x000fea000b800000 */
[----:B------:R-:W2:Y:S02]  /*0220*/  LDC.64 R2, c[0x0][0x8a8] ;  /* 0x00022a00ff027b82 */ /* 0x000ea40000000a00 */
[----:B--2---:R2:W5:Y:S01]  /*0230*/  LDG.E R47, desc[UR40][R2.64] ;  /* 0x00000028022f7981 */ /* 0x004562000c1e1900 */
[----:B------:R-:W-:Y:S05]  /*0240*/  BRA `(.L_x_2) ;  /* 0x0000000000087947 */ /* 0x000fea0003800000 */
.L_x_3:
[----:B------:R-:W2:Y:S02]  /*0250*/  LDCU UR8, c[0x0][0x8a0] ;  /* 0x00011400ff0877ac */ /* 0x000ea40008000800 */
[----:B--2---:R-:W-:Y:S02]  /*0260*/  MOV R47, UR8 ;  /* 0x00000008002f7c02 */ /* 0x004fe40008000f00 */
.L_x_2:
[----:B------:R-:W-:Y:S01]  /*0270*/  IMAD.U32 R0, RZ, RZ, UR10 ;  /* 0x0000000aff007e24 */ /* 0x000fe2000f8e00ff */
[----:B------:R-:W-:Y:S04]  /*0280*/  BSSY.RECONVERGENT B0, `(.L_x_4) ;  /* 0x000000c000007945 */ /* 0x000fe80003800200 */
[C---:B------:R-:W-:Y:S02]  /*0290*/  ISETP.NE.OR P2, PT, R0.reuse, 0x1, !P1 ;  /* 0x000000010000780c */ /* 0x040fe40004f45670 */
[----:B------:R-:W-:-:S11]  /*02a0*/  ISETP.NE.OR P0, PT, R0, 0x3, !P1 ;  /* 0x000000030000780c */ /* 0x000fd60004f05670 */
[----:B------:R-:W-:Y:S05]  /*02b0*/  @P2 BRA `(.L_x_5) ;  /* 0x0000000000202947 */ /* 0x000fea0003800000 */
[----:B------:R-:W3:Y:S02]  /*02c0*/  LDCU.64 UR8, c[0x0][0x348] ;  /* 0x00006900ff0877ac */ /* 0x000ee40008000a00 */
[----:B---3--:R-:W-:Y:S02]  /*02d0*/  UIADD3 UR12, UP1, UPT, UR8, 0x80, URZ ;  /* 0x00000080080c7890 */ /* 0x008fe4000ff3e0ff */
[----:B------:R-:W-:Y:S02]  /*02e0*/  UIADD3 UR8, UP0, UPT, UR8, 0x180, URZ ;  /* 0x0000018008087890 */ /* 0x000fe4000ff1e0ff */
[----:B------:R-:W-:Y:S02]  /*02f0*/  UIADD3.X UR13, UPT, UPT, URZ, UR9, URZ, UP1, !UPT ;  /* 0x00000009ff0d7290 */ /* 0x000fe40008ffe4ff */
[----:B------:R-:W-:-:S07]  /*0300*/  UIADD3.X UR9, UPT, UPT, URZ, UR9, URZ, UP0, !UPT ;  /* 0x00000009ff097290 */ /* 0x000fce00087fe4ff */
[----:B------:R3:W-:Y:S02]  /*0310*/  UTMACCTL.PF [UR12] ;  /* 0x000000000c0079b9 */ /* 0x0007e40008040000 */
[----:B------:R3:W-:Y:S02]  /*0320*/  UTMACCTL.PF [UR8] ;  /* 0x00000000080079b9 */ /* 0x0007e40008040000 */
[----:B---3--:R-:W-:Y:S01]  /*0330*/  NOP ;  /* 0x0000000000007918 */ /* 0x008fe20000000000 */
.L_x_5:
[----:B------:R-:W-:Y:S05]  /*0340*/  BSYNC.RECONVERGENT B0 ;  /* 0x0000000000007941 */ /* 0x000fea0003800200 */
.L_x_4:
[----:B------:R-:W-:Y:S04]  /*0350*/  BSSY.RECONVERGENT B0, `(.L_x_6) ;  /* 0x000000a000007945 */ /* 0x000fe80003800200 */
        /* <DEDUP_REMOVED lines=9> */
.L_x_7:
[----:B------:R-:W-:Y:S05]  /*03f0*/  BSYNC.RECONVERGENT B0 ;  /* 0x0000000000007941 */ /* 0x000fea0003800200 */
.L_x_6:
[----:B------:R-:W3:Y:S01]  /*0400*/  LDCU.64 UR8, c[0x0][0x888] ;  /* 0x00011100ff0877ac */ /* 0x000ee20008000a00 */
[----:B------:R-:W-:Y:S02]  /*0410*/  UISETP.EQ.U32.AND UP1, UPT, UR6, URZ, UPT ;  /* 0x000000ff0600728c */ /* 0x000fe4000bf22070 */
[----:B------:R-:W-:Y:S02]  /*0420*/  UPLOP3.LUT UP5, UPT, UPT, UPT, UPT, 0x80, 0x8 ;  /* 0x000000000008789c */ /* 0x000fe40003faf070 */
[----:B---3--:R-:W-:-:S04]  /*0430*/  UISETP.NE.U32.AND UP0, UPT, UR8, URZ, UPT ;  /* 0x000000ff0800728c */ /* 0x008fc8000bf05070 */
[----:B------:R-:W-:-:S04]  /*0440*/  UISETP.NE.AND.EX UP0, UPT, UR9, URZ, UPT, UP0 ;  /* 0x000000ff0900728c */ /* 0x000fc8000bf05300 */
[----:B------:R-:W-:-:S04]  /*0450*/  UISETP.EQ.OR.EX UP2, UPT, UR7, URZ, !UP0, UP1 ;  /* 0x000000ff0700728c */ /* 0x000fc8000c742710 */
[----:B------:R-:W-:-:S05]  /*0460*/  UP2UR UR45, UPR, URZ, 0x4 ;  /* 0x00000004ff2d7883 */ /* 0x000fca0008000000 */
[----:B------:R-:W-:Y:S07]  /*0470*/  BRA.U !UP2, `(.L_x_8) ;  /* 0x000000010a207547 */ /* 0x000fee000b800000 */
[----:B------:R-:W-:Y:S01]  /*0480*/  UISETP.NE.U32.AND UP2, UPT, UR6, URZ, UPT ;  /* 0x000000ff0600728c */ /* 0x000fe2000bf45070 */
[----:B-----5:R-:W-:Y:S01]  /*0490*/  FSETP.NEU.AND P0, PT, R48, RZ, PT ;  /* 0x000000ff3000720b */ /* 0x020fe20003f0d000 */
[----:B------:R-:W-:Y:S02]  /*04a0*/  USEL UR6, URZ, 0xffffffff, UP0 ;  /* 0xffffffffff067887 */ /* 0x000fe40008000000 */
[----:B------:R-:W-:-:S10]  /*04b0*/  UISETP.NE.AND.EX UP2, UPT, UR7, URZ, UPT, UP2 ;  /* 0x000000ff0700728c */ /* 0x000fd4000bf45320 */
[----:B------:R-:W-:Y:S01]  /*04c0*/  VOTEU.ANY UP1, P0 ;  /* 0x0000000000ff7886 */ /* 0x000fe20000020100 */
[----:B------:R-:W-:-:S04]  /*04d0*/  @!UP2 USEL UR6, URZ, 0xffffffff, UP1 ;  /* 0xffffffffff06a887 */ /* 0x000fc80008800000 */
[----:B------:R-:W-:-:S04]  /*04e0*/  ULOP3.LUT UR6, UR6, 0x1, URZ, 0xc0, !UPT ;  /* 0x0000000106067892 */ /* 0x000fc8000f8ec0ff */
[----:B------:R-:W-:-:S11]  /*04f0*/  UISETP.NE.U32.AND UP5, UPT, UR6, 0x1, UPT ;  /* 0x000000010600788c */ /* 0x000fd6000bfa5070 */
.L_x_8:
[----:B------:R-:W3:Y:S01]  /*0500*/  SHFL.IDX PT, R0, R99, RZ, 0x1f ;  /* 0x00001fff63007589 */ /* 0x000ee200000e0000 */
[----:B------:R-:W-:-:S04]  /*0510*/  UISETP.NE.AND UP1, UPT, UR10, 0x2, UPT ;  /* 0x000000020a00788c */ /* 0x000fc8000bf25270 */
[----:B------:R-:W-:Y:S02]  /*0520*/  UISETP.EQ.AND UP2, UPT, UR5, URZ, !UP1 ;  /* 0x000000ff0500728c */ /* 0x000fe4000cf42270 */
[----:B------:R-:W-:-:S04]  /*0530*/  USEL UR7, URZ, 0x1, UP1 ;  /* 0x00000001ff077887 */ /* 0x000fc80008800000 */
[----:B------:R-:W-:Y:S02]  /*0540*/  PLOP3.LUT P5, PT, P1, PT, UP2, 0x80, 0x8 ;  /* 0x000000000008781c */ /* 0x000fe40000faf028 */
[----:B---3--:R-:W-:-:S13]  /*0550*/  ISETP.NE.AND P0, PT, R0, RZ, PT ;  /* 0x000000ff0000720c */ /* 0x008fda0003f05270 */
[----:B------:R-:W-:Y:S05]  /*0560*/  @P0 BRA `(.L_x_9) ;  /* 0x00000000004c0947 */ /* 0x000fea0003800000 */
[----:B------:R-:W-:Y:S01]  /*0570*/  UMOV UR8, 0x400 ;  /* 0x0000040000087882 */ /* 0x000fe20000000000 */
[----:B------:R-:W-:Y:S01]  /*0580*/  UMOV UR6, 0x1 ;  /* 0x0000000100067882 */ /* 0x000fe20000000000 */
[----:B------:R-:W-:Y:S02]  /*0590*/  ULEA UR8, UR37, UR8, 0x18 ;  /* 0x0000000825087291 */ /* 0x000fe4000f8ec0ff */
[----:B------:R-:W-:-:S04]  /*05a0*/  UIADD3 UR12, UPT, UPT, -UR6, 0x100000, URZ ;  /* 0x00100000060c7890 */ /* 0x000fc8000fffe1ff */
[----:B------:R-:W-:Y:S02]  /*05b0*/  USHF.L.U32 UR13, UR12, 0xb, URZ ;  /* 0x0000000b0c0d7899 */ /* 0x000fe400080006ff */
[----:B------:R-:W-:Y:S01]  /*05c0*/  USHF.L.U32 UR12, UR12, 0x1, URZ ;  /* 0x000000010c0c7899 */ /* 0x000fe200080006ff */
[----:B------:R-:W-:Y:S01]  /*05d0*/  ELECT P0, URZ, PT ;  /* 0x0000000000ff782f */ /* 0x000fe20003800000 */
[----:B------:R-:W3:Y:S10]  /*05e0*/  FENCE.VIEW.ASYNC.S ;  /* 0x00000000000073c6 */ /* 0x000ef40000000000 */
[----:B---3--:R3:W4:Y:S01]  /*05f0*/  SYNCS.EXCH.64 URZ, [UR8], UR12 ;  /* 0x0000000c08ff75b2 */ /* 0x0087220008000100 */
[----:B------:R3:W1:Y:S01]  /*0600*/  SYNCS.EXCH.64 URZ, [UR8+0x28], UR12 ;  /* 0x0000280c08ff75b2 */ /* 0x0006620008000100 */
        /* <DEDUP_REMOVED lines=8> */
[----:B------:R-:W-:Y:S01]  /*0690*/  NOP ;  /* 0x0000000000007918 */ /* 0x000fe20000000000 */
.L_x_9:
[----:B------:R-:W2:Y:S01]  /*06a0*/  SHFL.IDX PT, R0, R99, RZ, 0x1f ;  /* 0x00001fff63007589 */ /* 0x000ea200000e0000 */
[----:B------:R-:W-:Y:S01]  /*06b0*/  NOP ;  /* 0x0000000000007918 */ /* 0x000fe20000000000 */
[----:B--2---:R-:W-:-:S13]  /*06c0*/  ISETP.NE.AND P0, PT, R0, 0x1, PT ;  /* 0x000000010000780c */ /* 0x004fda0003f05270 */
[----:B------:R-:W-:Y:S05]  /*06d0*/  @P0 BRA `(.L_x_10) ;  /* 0x0000000000440947 */ /* 0x000fea0003800000 */
[----:B------:R-:W-:Y:S01]  /*06e0*/  UMOV UR9, 0x400 ;  /* 0x0000040000097882 */ /* 0x000fe20000000000 */
[----:B---3--:R-:W-:Y:S01]  /*06f0*/  UMOV UR8, 0x20 ;  /* 0x0000002000087882 */ /* 0x008fe20000000000 */
[----:B------:R-:W-:Y:S01]  /*0700*/  UMOV UR6, 0x80 ;  /* 0x0000008000067882 */ /* 0x000fe20000000000 */
[----:B------:R-:W-:Y:S02]  /*0710*/  ULEA UR9, UR37, UR9, 0x18 ;  /* 0x0000000925097291 */ /* 0x000fe4000f8ec0ff */
[----:B------:R-:W-:-:S04]  /*0720*/  UIADD3 UR12, UPT, UPT, -UR8, 0x100000, URZ ;  /* 0x00100000080c7890 */ /* 0x000fc8000fffe1ff */
[----:B------:R-:W-:Y:S02]  /*0730*/  USHF.L.U32 UR13, UR12, 0xb, URZ ;  /* 0x0000000b0c0d7899 */ /* 0x000fe400080006ff */
[----:B------:R-:W-:Y:S02]  /*0740*/  USHF.L.U32 UR12, UR12, 0x1, URZ ;  /* 0x000000010c0c7899 */ /* 0x000fe400080006ff */
[----:B------:R-:W-:-:S04]  /*0750*/  UIADD3 UR14, UPT, UPT, -UR6, 0x100000, URZ ;  /* 0x00100000060e7890 */ /* 0x000fc8000fffe1ff */
[----:B------:R-:W-:Y:S02]  /*0760*/  USHF.L.U32 UR15, UR14, 0xb, URZ ;  /* 0x0000000b0e0f7899 */ /* 0x000fe400080006ff */
[----:B------:R-:W-:Y:S01]  /*0770*/  USHF.L.U32 UR14, UR14, 0x1, URZ ;  /* 0x000000010e0e7899 */ /* 0x000fe200080006ff */
[----:B------:R-:W-:Y:S01]  /*0780*/  ELECT P0, URZ, PT ;  /* 0x0000000000ff782f */ /* 0x000fe20003800000 */
[----:B------:R-:W2:Y:S02]  /*0790*/  FENCE.VIEW.ASYNC.S ;  /* 0x00000000000073c6 */ /* 0x000ea40000000000 */
[----:B--2---:R2:W3:Y:S08]  /*07a0*/  SYNCS.EXCH.64 URZ, [UR9+0x50], UR12 ;  /* 0x0000500c09ff75b2 */ /* 0x0044f00008000100 */
[----:B------:R2:W1:Y:S01]  /*07b0*/  SYNCS.EXCH.64 URZ, [UR9+0x60], UR14 ;  /* 0x0000600e09ff75b2 */ /* 0x0004620008000100 */
[----:B------:R2:W1:Y:S01]  /*07c0*/  SYNCS.EXCH.64 URZ, [UR9+0x58], UR12 ;  /* 0x0000580c09ff75b2 */ /* 0x0004620008000100 */
[----:B------:R2:W1:Y:S01]  /*07d0*/  SYNCS.EXCH.64 URZ, [UR9+0x68], UR14 ;  /* 0x0000680e09ff75b2 */ /* 0x0004620008000100 */
[----:B------:R-:W-:Y:S01]  /*07e0*/  NOP ;  /* 0x0000000000007918 */ /* 0x000fe20000000000 */
.L_x_10:
[----:B------:R-:W4:Y:S01]  /*07f0*/  SHFL.IDX PT, R0, R99, RZ, 0x1f ;  /* 0x00001fff63007589 */ /* 0x000f2200000e0000 */
[----:B------:R-:W-:Y:S01]  /*0800*/  NOP ;  /* 0x0000000000007918 */ /* 0x000fe20000000000 */
[----:B----4-:R-:W-:-:S13]  /*0810*/  ISETP.NE.AND P0, PT, R0, 0x3, PT ;  /* 0x000000030000780c */ /* 0x010fda0003f05270 */
[----:B------:R-:W-:Y:S05]  /*0820*/  @P0 BRA `(.L_x_11) ;  /* 0x00000000002c0947 */ /* 0x000fea0003800000 */
[----:B---3--:R-:W-:Y:S01]  /*0830*/  UMOV UR8, 0x400 ;  /* 0x0000040000087882 */ /* 0x008fe20000000000 */
[----:B------:R-:W-:Y:S01]  /*0840*/  UMOV UR6, 0x20 ;  /* 0x0000002000067882 */ /* 0x000fe20000000000 */
[----:B------:R-:W-:Y:S02]  /*0850*/  ULEA UR8, UR37, UR8, 0x18 ;  /* 0x0000000825087291 */ /* 0x000fe4000f8ec0ff */
[----:B--2---:R-:W-:-:S04]  /*0860*/  UIADD3 UR12, UPT, UPT, -UR6, 0x100000, URZ ;  /* 0x00100000060c7890 */ /* 0x004fc8000fffe1ff */
[----:B------:R-:W-:Y:S02]  /*0870*/  USHF.L.U32 UR13, UR12, 0xb, URZ ;  /* 0x0000000b0c0d7899 */ /* 0x000fe400080006ff */
[----:B------:R-:W-:Y:S01]  /*0880*/  USHF.L.U32 UR12, UR12, 0x1, URZ ;  /* 0x000000010c0c7899 */ /* 0x000fe200080006ff */
[----:B------:R-:W-:Y:S01]  /*0890*/  ELECT P0, URZ, PT ;  /* 0x0000000000ff782f */ /* 0x000fe20003800000 */
[----:B------:R-:W2:Y:S10]  /*08a0*/  FENCE.VIEW.ASYNC.S ;  /* 0x00000000000073c6 */ /* 0x000eb40000000000 */
[----:B--2---:R4:W2:Y:S01]  /*08b0*/  SYNCS.EXCH.64 URZ, [UR8+0x70], UR12 ;  /* 0x0000700c08ff75b2 */ /* 0x0048a20008000100 */
[----:B------:R4:W3:Y:S02]  /*08c0*/  SYNCS.EXCH.64 URZ, [UR8+0x78], UR12 ;  /* 0x0000780c08ff75b2 */ /* 0x0008e40008000100 */
[----:B----4-:R-:W-:Y:S01]  /*08d0*/  NOP ;  /* 0x0000000000007918 */ /* 0x010fe20000000000 */
.L_x_11:
[----:B------:R-:W4:Y:S01]  /*08e0*/  SHFL.IDX PT, R0, R99, RZ, 0x1f ;  /* 0x00001fff63007589 */ /* 0x000f2200000e0000 */
[----:B------:R-:W-:Y:S01]  /*08f0*/  NOP ;  /* 0x0000000000007918 */ /* 0x000fe20000000000 */
[----:B----4-:R-:W-:-:S13]  /*0900*/  ISETP.NE.AND P0, PT, R0, 0x4, PT ;  /* 0x000000040000780c */ /* 0x010fda0003f05270 */
[----:B------:R-:W-:Y:S05]  /*0910*/  @P0 BRA `(.L_x_12) ;  /* 0x0000000000480947 */ /* 0x000fea0003800000 */
[----:B--2---:R-:W-:Y:S01]  /*0920*/  UMOV UR9, 0x1e0 ;  /* 0x000001e000097882 */ /* 0x004fe20000000000 */
[----:B---3--:R-:W-:Y:S01]  /*0930*/  UMOV UR8, 0x400 ;  /* 0x0000040000087882 */ /* 0x008fe20000000000 */
[----:B------:R-:W-:Y:S01]  /*0940*/  USEL UR9, UR9, 0x1a0, UP5 ;  /* 0x000001a009097887 */ /* 0x000fe2000a800000 */
        /* <DEDUP_REMOVED lines=10> */
[----:B--2---:R4:W2:Y:S08]  /*09f0*/  SYNCS.EXCH.64 URZ, [UR8+0x80], UR12 ;  /* 0x0000800c08ff75b2 */ /* 0x0048b00008000100 */
[----:B------:R4:W3:Y:S01]  /*0a00*/  SYNCS.EXCH.64 URZ, [UR8+0x90], UR14 ;  /* 0x0000900e08ff75b2 */ /* 0x0008e20008000100 */
[----:B------:R4:W1:Y:S01]  /*0a10*/  SYNCS.EXCH.64 URZ, [UR8+0x88], UR12 ;  /* 0x0000880c08ff75b2 */ /* 0x0008620008000100 */
[----:B------:R4:W1:Y:S02]  /*0a20*/  SYNCS.EXCH.64 URZ, [UR8+0x98], UR14 ;  /* 0x0000980e08ff75b2 */ /* 0x0008640008000100 */
[----:B----4-:R-:W-:Y:S01]  /*0a30*/  NOP ;  /* 0x0000000000007918 */ /* 0x010fe20000000000 */
.L_x_12:
[----:B------:R-:W4:Y:S01]  /*0a40*/  SHFL.IDX PT, R0, R99, RZ, 0x1f ;  /* 0x00001fff63007589 */ /* 0x000f2200000e0000 */
[----:B------:R-:W-:Y:S01]  /*0a50*/  NOP ;  /* 0x0000000000007918 */ /* 0x000fe20000000000 */
[----:B----4-:R-:W-:-:S13]  /*0a60*/  ISETP.NE.AND P0, PT, R0, 0x5, PT ;  /* 0x000000050000780c */ /* 0x010fda0003f05270 */
[----:B------:R-:W-:Y:S05]  /*0a70*/  @P0 BRA `(.L_x_13) ;  /* 0x0000000000540947 */ /* 0x000fea0003800000 */
[----:B--2---:R-:W-:Y:S01]  /*0a80*/  UMOV UR9, 0x400 ;  /* 0x0000040000097882 */ /* 0x004fe20000000000 */
        /* <DEDUP_REMOVED lines=14> */
[----:B------:R4:W1:Y:S01]  /*0b70*/  SYNCS.EXCH.64 URZ, [UR9+0xc8], UR14 ;  /* 0x0000c80e09ff75b2 */ /* 0x0008620008000100 */
[----:B------:R4:W1:Y:S01]  /*0b80*/  SYNCS.EXCH.64 URZ, [UR9+0xb0], UR12 ;  /* 0x0000b00c09ff75b2 */ /* 0x0008620008000100 */
[----:B------:R4:W1:Y:S01]  /*0b90*/  SYNCS.EXCH.64 URZ, [UR9+0xd0], UR14 ;  /* 0x0000d00e09ff75b2 */ /* 0x0008620008000100 */
[----:B------:R4:W1:Y:S01]  /*0ba0*/  SYNCS.EXCH.64 URZ, [UR9+0xb8], UR12 ;  /* 0x0000b80c09ff75b2 */ /* 0x0008620008000100 */
[----:B------:R4:W1:Y:S02]  /*0bb0*/  SYNCS.EXCH.64 URZ, [UR9+0xd8], UR14 ;  /* 0x0000d80e09ff75b2 */ /* 0x0008640008000100 */
[----:B----4-:R-:W-:Y:S01]  /*0bc0*/  NOP ;  /* 0x0000000000007918 */ /* 0x010fe20000000000 */
.L_x_13:
[----:B------:R-:W4:Y:S01]  /*0bd0*/  SHFL.IDX PT, R0, R99, RZ, 0x1f ;  /* 0x00001fff63007589 */ /* 0x000f2200000e0000 */
[----:B------:R-:W-:Y:S01]  /*0be0*/  ISETP.NE.OR P1, PT, RZ, UR10, !P1 ;  /* 0x0000000aff007c0c */ /* 0x000fe2000cf25670 */
        /* <DEDUP_REMOVED lines=12> */
[----:B------:R4:W3:Y:S01]  /*0cb0*/  SYNCS.EXCH.64 URZ, [UR8+0xf0], UR12 ;  /* 0x0000f00c08ff75b2 */ /* 0x0008e20008000100 */
[----:B------:R4:W1:Y:S01]  /*0cc0*/  SYNCS.EXCH.64 URZ, [UR8+0xe8], UR12 ;  /* 0x0000e80c08ff75b2 */ /* 0x0008620008000100 */
[----:B------:R4:W1:Y:S02]  /*0cd0*/  SYNCS.EXCH.64 URZ, [UR8+0xf8], UR12 ;  /* 0x0000f80c08ff75b2 */ /* 0x0008640008000100 */
[----:B----4-:R-:W-:Y:S01]  /*0ce0*/  NOP ;  /* 0x0000000000007918 */ /* 0x010fe20000000000 */
.L_x_14:
[----:B------:R-:W-:Y:S01]  /*0cf0*/  VOTEU.ALL UP1, P1 ;  /* 0x0000000000ff7886 */ /* 0x000fe20000820000 */
[----:B---3--:R-:W3:Y:S01]  /*0d00*/  LDCU UR8, c[0x0][0x36c] ;  /* 0x00006d80ff0877ac */ /* 0x008ee20008000800 */
[----:B------:R-:W-:Y:S01]  /*0d10*/  NOP ;  /* 0x0000000000007918 */ /* 0x000fe20000000000 */
[----:B------:R-:W-:Y:S01]  /*0d20*/  LOP3.LUT R10, R112, 0x1f, RZ, 0xc0, !PT ;  /* 0x0000001f700a7812 */ /* 0x000fe200078ec0ff */
[----:B--2---:R-:W-:Y:S01]  /*0d30*/  UMOV UR12, 0x20 ;  /* 0x00000020000c7882 */ /* 0x004fe20000000000 */
[----:B------:R-:W-:Y:S01]  /*0d40*/  @!UP1 UMOV UR6, 0x400 ;  /* 0x0000040000069882 */ /* 0x000fe20000000000 */
[----:B------:R-:W-:-:S04]  /*0d50*/  @!UP1 UIADD3 UR12, UPT, UPT, -UR12, 0x100000, URZ ;  /* 0x001000000c0c9890 */ /* 0x000fc8000fffe1ff */
[----:B------:R-:W-:Y:S02]  /*0d60*/  @!UP1 USHF.L.U32 UR13, UR12, 0xb, URZ ;  /* 0x0000000b0c0d9899 */ /* 0x000fe400080006ff */
[----:B------:R-:W-:Y:S02]  /*0d70*/  @!UP1 USHF.L.U32 UR12, UR12, 0x1, URZ ;  /* 0x000000010c0c9899 */ /* 0x000fe400080006ff */
[----:B------:R-:W-:Y:S01]  /*0d80*/  @!UP1 ULEA UR6, UR37, UR6, 0x18 ;  /* 0x0000000625069291 */ /* 0x000fe2000f8ec0ff */
[----:B------:R-:W-:Y:S01]  /*0d90*/  VOTEU.ALL UP1, P1 ;  /* 0x0000000000ff7886 */ /* 0x000fe20000820000 */
[----:B------:R-:W-:Y:S01]  /*0da0*/  UISETP.NE.AND UP4, UPT, UR10, URZ, UPT ;  /* 0x000000ff0a00728c */ /* 0x000fe2000bf85270 */
[----:B------:R-:W2:Y:S09]  /*0db0*/  FENCE.VIEW.ASYNC.S ;  /* 0x00000000000073c6 */ /* 0x000eb20000000000 */
[----:B--2---:R2:W4:Y:S01]  /*0dc0*/  @!UP1 SYNCS.EXCH.64 URZ, [UR6+0x100], UR12 ;  /* 0x0001000c06ff95b2 */ /* 0x0045220008000100 */
[----:B---3--:R-:W-:-:S09]  /*0dd0*/  UISETP.EQ.U32.AND UP1, UPT, UR8, 0x1, UPT ;  /* 0x000000010800788c */ /* 0x008fd2000bf22070 */
[----:B------:R-:W-:Y:S05]  /*0de0*/  BRA.U !UP1, `(.L_x_15) ;  /* 0x0000000109087547 */ /* 0x000fea000b800000 */
[----:B-1--4-:R-:W-:Y:S01]  /*0df0*/  UCGABAR_ARV ;  /* 0x00000000000079c7 */ /* 0x012fe20008000000 */
[----:B------:R-:W-:Y:S05]  /*0e00*/  BRA `(.L_x_16) ;  /* 0x0000000000047947 */ /* 0x000fea0003800000 */
.L_x_15:
[----:B-1--4-:R-:W-:Y:S01]  /*0e10*/  NOP ;  /* 0x0000000000007918 */ /* 0x012fe20000000000 */
.L_x_16:
[----:B------:R-:W1:Y:S01]  /*0e20*/  S2R R97, SR_CTAID.Y ;  /* 0x0000000000617919 */ /* 0x000e620000002600 */
[----:B------:R-:W-:-:S05]  /*0e30*/  CS2R.32 R96, SR_CgaSize ;  /* 0x0000000000607805 */ /* 0x000fca0000008a00 */
[----:B------:R-:W-:-:S05]  /*0e40*/  IMAD R96, R96, -0xa0, RZ ;  /* 0xffffff6060607824 */ /* 0x000fca00078e02ff */
[----:B--2---:R-:W-:-:S14]  /*0e50*/  R2UR UR6, R96 ;  /* 0x00000000600672ca */ /* 0x004fdc00000e0000 */
[----:B------:R-:W2:Y:S01]  /*0e60*/  LDCU UR6, c[0x0][UR6+0x2b4] ;  /* 0x00005680060677ac */ /* 0x000ea20008000800 */
[----:B------:R-:W-:-:S05]  /*0e70*/  CS2R.32 R0, SR_CgaSize ;  /* 0x0000000000007805 */ /* 0x000fca0000008a00 */
[----:B------:R-:W-:-:S06]  /*0e80*/  IMAD R0, R0, -0xa0, RZ ;  /* 0xffffff6000007824 */ /* 0x000fcc00078e02ff */
[----:B------:R-:W3:Y:S01]  /*0e90*/  LDC R0, c[0x0][R0+0x2a4] ;  /* 0x0000a90000007b82 */ /* 0x000ee20000000800 */
[----:B------:R-:W-:Y:S01]  /*0ea0*/  PRMT R8, RZ, 0x7610, R8 ;  /* 0x00007610ff087816 */ /* 0x000fe20000000008 */
[----:B------:R-:W4:Y:S01]  /*0eb0*/  S2R R9, SR_CTAID.X ;  /* 0x0000000000097919 */ /* 0x000f220000002500 */
[----:B------:R-:W-:-:S05]  /*0ec0*/  CS2R.32 R96, SR_CgaSize ;  /* 0x0000000000607805 */ /* 0x000fca0000008a00 */
[----:B------:R-:W-:-:S05]  /*0ed0*/  IMAD R96, R96, -0xa0, RZ ;  /* 0xffffff6060607824 */ /* 0x000fca00078e02ff */
[----:B------:R-:W-:-:S14]  /*0ee0*/  R2UR UR8, R96 ;  /* 0x00000000600872ca */ /* 0x000fdc00000e0000 */
[----:B------:R-:W3:Y:S01]  /*0ef0*/  LDCU UR8, c[0x0][UR8+0x2b0] ;  /* 0x00005600080877ac */ /* 0x000ee20008000800 */
[----:B------:R-:W-:Y:S01]  /*0f00*/  UISETP.NE.AND UP2, UPT, UR10, 0x2, UPT ;  /* 0x000000020a00788c */ /* 0x000fe2000bf45270 */
[----:B------:R-:W2:Y:S01]  /*0f10*/  LDC R11, c[0x0][0xb24] ;  /* 0x0002c900ff0b7b82 */ /* 0x000ea20000000800 */
[----:B------:R-:W-:-:S05]  /*0f20*/  CS2R.32 R2, SR_CgaSize ;  /* 0x0000000000027805 */ /* 0x000fca0000008a00 */
[----:B------:R-:W-:-:S06]  /*0f30*/  IMAD R2, R2, -0xa0, RZ ;  /* 0xffffff6002027824 */ /* 0x000fcc00078e02ff */
[----:B------:R-:W3:Y:S08]  /*0f40*/  LDC R2, c[0x0][R2+0x2a0] ;  /* 0x0000a80002027b82 */ /* 0x000ef00000000800 */
[----:B------:R-:W3:Y:S01]  /*0f50*/  LDC R40, c[0x0][0xb24] ;  /* 0x0002c900ff287b82 */ /* 0x000ee20000000800 */
[----:B-1----:R-:W-:-:S07]  /*0f60*/  I2FP.F32.U32 R94, R97 ;  /* 0x00000061005e7245 */ /* 0x002fce0000201000 */
[----:B------:R-:W1:Y:S01]  /*0f70*/  S2UR UR36, SR_CTAID.Z ;  /* 0x00000000002479c3 */ /* 0x000e620000002700 */
[----:B--2---:R-:W-:Y:S01]  /*0f80*/  ISETP.GE.AND P0, PT, R11, 0x1, PT ;  /* 0x000000010b00780c */ /* 0x004fe20003f06270 */
[----:B----4-:R-:W-:Y:S01]  /*0f90*/  IMAD.MOV.U32 R96, RZ, RZ, R9 ;  /* 0x000000ffff607224 */ /* 0x010fe200078e0009 */
[----:B------:R-:W-:Y:S01]  /*0fa0*/  I2FP.F32.U32 R95, R9 ;  /* 0x00000009005f7245 */ /* 0x000fe20000201000 */
[----:B------:R-:W-:Y:S01]  /*0fb0*/  FMUL R94, R94, UR6 ;  /* 0x000000065e5e7c20 */ /* 0x000fe20008400000 */
[----:B------:R-:W2:Y:S03]  /*0fc0*/  LDCU UR6, c[0x0][0xb30] ;  /* 0x00016600ff0677ac */ /* 0x000ea60008000800 */
[----:B---3--:R-:W-:Y:S02]  /*0fd0*/  FMUL R95, R95, UR8 ;  /* 0x000000085f5f7c20 */ /* 0x008fe40008400000 */
[----:B------:R-:W3:Y:S08]  /*0fe0*/  F2I.U32.TRUNC.NTZ R94, R94 ;  /* 0x0000005e005e7305 */ /* 0x000ef0000020f000 */
[----:B------:R-:W4:Y:S01]  /*0ff0*/  F2I.U32.TRUNC.NTZ R95, R95 ;  /* 0x0000005f005f7305 */ /* 0x000f22000020f000 */
[----:B--2---:R-:W-:Y:S01]  /*1000*/  UISETP.NE.AND UP3, UPT, UR6, 0x1, UPT ;  /* 0x000000010600788c */ /* 0x004fe2000bf65270 */
[----:B---3--:R-:W-:-:S05]  /*1010*/  IADD3 R94, PT, PT, -R94, RZ, RZ ;  /* 0x000000ff5e5e7210 */ /* 0x008fca0007ffe1ff */
[----:B------:R-:W-:Y:S01]  /*1020*/  IMAD R94, R0, R94, R97 ;  /* 0x0000005e005e7224 */ /* 0x000fe200078e0261 */
[----:B------:R-:W-:Y:S01]  /*1030*/  PRMT R0, RZ, 0x7610, R0 ;  /* 0x00007610ff007816 */ /* 0x000fe20000000000 */
[----:B----4-:R-:W-:-:S04]  /*1040*/  IMAD.MOV R95, RZ, RZ, -R95 ;  /* 0x000000ffff5f7224 */ /* 0x010fc800078e0a5f */
[----:B------:R-:W-:Y:S01]  /*1050*/  IMAD R95, R2, R95, R9 ;  /* 0x0000005f025f7224 */ /* 0x000fe200078e0209 */
[----:B-1----:R-:W-:Y:S06]  /*1060*/  BRA.U UP4, `(.L_x_17) ;  /* 0x0000000104247547 */ /* 0x002fec000b800000 */
[----:B------:R-:W-:Y:S01]  /*1070*/  ISETP.NE.AND P1, PT, R94, RZ, PT ;  /* 0x000000ff5e00720c */ /* 0x000fe20003f25270 */
[----:B------:R-:W-:Y:S01]  /*1080*/  IMAD.MOV.U32 R0, RZ, RZ, 0x3 ;  /* 0x00000003ff007424 */ /* 0x000fe200078e00ff */
[C---:B------:R-:W-:Y:S02]  /*1090*/  LOP3.LUT R2, R95.reuse, 0xfffffffe, RZ, 0xc0, !PT ;  /* 0xfffffffe5f027812 */ /* 0x040fe400078ec0ff */
[----:B------:R-:W-:Y:S02]  /*10a0*/  ISETP.LT.U32.OR P1, PT, R95, 0x2, !P1 ;  /* 0x000000025f00780c */ /* 0x000fe40004f21470 */
[----:B------:R-:W-:Y:S02]  /*10b0*/  SHF.L.U32 R0, R0, R2, RZ ;  /* 0x0000000200007219 */ /* 0x000fe400000006ff */
[----:B------:R-:W-:Y:S02]  /*10c0*/  SEL R4, RZ, 0x1, !P1 ;  /* 0x00000001ff047807 */ /* 0x000fe40004800000 */
[----:B------:R-:W-:-:S05]  /*10d0*/  SEL R3, RZ, 0x2, !P1 ;  /* 0x00000002ff037807 */ /* 0x000fca0004800000 */
[----:B------:R-:W-:-:S05]  /*10e0*/  IMAD.IADD R3, R4, 0x1, R3 ;  /* 0x0000000104037824 */ /* 0x000fca00078e0203 */
[----:B------:R-:W-:Y:S02]  /*10f0*/  PRMT R8, R3, 0x7610, R8 ;  /* 0x0000761003087816 */ /* 0x000fe40000000008 */
.L_x_17:
[----:B------:R-:W-:Y:S05]  /*1100*/  @!P0 BRA `(.L_x_18) ;  /* 0x0000000000b88947 */ /* 0x000fea0003800000 */
[----:B------:R-:W1:Y:S01]  /*1110*/  LDC.64 R4, c[0x0][0xb18] ;  /* 0x0002c600ff047b82 */ /* 0x000e620000000a00 */
[----:B------:R-:W-:-:S07]  /*1120*/  ISETP.NE.AND P0, PT, R11, 0x1, PT ;  /* 0x000000010b00780c */ /* 0x000fce0003f05270 */
[----:B------:R-:W2:Y:S08]  /*1130*/  LDC R96, c[0x0][0xb0c] ;  /* 0x0002c300ff607b82 */ /* 0x000eb00000000800 */
[----:B------:R-:W3:Y:S08]  /*1140*/  LDC R14, c[0x0][0x370] ;  /* 0x0000dc00ff0e7b82 */ /* 0x000ef00000000800 */
[----:B------:R-:W4:Y:S01]  /*1150*/  LDC R13, c[0x0][0x374] ;  /* 0x0000dd00ff0d7b82 */ /* 0x000f220000000800 */
[----:B-1----:R-:W-:-:S07]  /*1160*/  ISETP.NE.AND P1, PT, R4, 0x1, PT ;  /* 0x000000010400780c */ /* 0x002fce0003f25270 */
[----:B------:R-:W3:Y:S01]  /*1170*/  LDC.64 R6, c[0x0][0xb10] ;  /* 0x0002c400ff067b82 */ /* 0x000ee20000000a00 */
[----:B--2---:R-:W-:-:S07]  /*1180*/  ISETP.NE.AND P2, PT, R96, 0x1, PT ;  /* 0x000000016000780c */ /* 0x004fce0003f45270 */
[----:B------:R-:W1:Y:S08]  /*1190*/  LDC R12, c[0x0][0xb20] ;  /* 0x0002c800ff0c7b82 */ /* 0x000e700000000800 */
[----:B------:R-:W2:Y:S01]  /*11a0*/  LDC.64 R2, c[0x0][0xb28] ;  /* 0x0002ca00ff027b82 */ /* 0x000ea20000000a00 */
[----:B----4-:R-:W-:-:S04]  /*11b0*/  IMAD.HI.U32 R15, R13, R5, RZ ;  /* 0x000000050d0f7227 */ /* 0x010fc800078e00ff */
[----:B------:R-:W-:-:S04]  /*11c0*/  IMAD.HI.U32 R5, R97, R5, RZ ;  /* 0x0000000561057227 */ /* 0x000fc800078e00ff */
[----:B---3--:R-:W-:-:S05]  /*11d0*/  IMAD.HI.U32 R16, R14, R6, RZ ;  /* 0x000000060e107227 */ /* 0x008fca00078e00ff */
[-C--:B------:R-:W-:Y:S01]  /*11e0*/  @P2 SHF.R.U32.HI R14, RZ, R7.reuse, R16 ;  /* 0x00000007ff0e2219 */ /* 0x080fe20000011610 */
[----:B------:R-:W-:Y:S01]  /*11f0*/  IMAD.HI.U32 R16, R9, R6, RZ ;  /* 0x0000000609107227 */ /* 0x000fe200078e00ff */
[-C--:B-1----:R-:W-:Y:S02]  /*1200*/  @P1 SHF.R.U32.HI R13, RZ, R12.reuse, R15 ;  /* 0x0000000cff0d1219 */ /* 0x082fe4000001160f */
[----:B------:R-:W-:Y:S02]  /*1210*/  SHF.R.U32.HI R5, RZ, R12, R5 ;  /* 0x0000000cff057219 */ /* 0x000fe40000011605 */
[----:B------:R-:W-:Y:S02]  /*1220*/  SHF.R.U32.HI R16, RZ, R7, R16 ;  /* 0x00000007ff107219 */ /* 0x000fe40000011610 */
[----:B------:R-:W-:Y:S01]  /*1230*/  SEL R5, R97, R5, !P1 ;  /* 0x0000000561057207 */ /* 0x000fe20004800000 */
[----:B--2---:R-:W-:Y:S01]  /*1240*/  IMAD.HI.U32 R15, R13, R2, RZ ;  /* 0x000000020d0f7227 */ /* 0x004fe200078e00ff */
[----:B------:R-:W-:-:S03]  /*1250*/  SEL R16, R9, R16, !P2 ;  /* 0x0000001009107207 */ /* 0x000fc60005000000 */
[----:B------:R-:W-:Y:S01]  /*1260*/  IMAD.HI.U32 R6, R14, R2, RZ ;  /* 0x000000020e067227 */ /* 0x000fe200078e00ff */
[----:B------:R-:W-:-:S04]  /*1270*/  @P0 SHF.R.U32.HI R13, RZ, R3, R15 ;  /* 0x00000003ff0d0219 */ /* 0x000fc8000001160f */
[----:B------:R-:W-:Y:S01]  /*1280*/  @P0 SHF.R.U32.HI R14, RZ, R3, R6 ;  /* 0x00000003ff0e0219 */ /* 0x000fe20000011606 */
[----:B------:R-:W-:-:S04]  /*1290*/  IMAD R13, R13, R11, RZ ;  /* 0x0000000b0d0d7224 */ /* 0x000fc800078e02ff */
[----:B------:R-:W-:Y:S01]  /*12a0*/  IMAD R6, R14, R11, RZ ;  /* 0x0000000b0e067224 */ /* 0x000fe200078e02ff */
[----:B------:R-:W-:-:S04]  /*12b0*/  ISETP.GE.AND P1, PT, R5, R13, PT ;  /* 0x0000000d0500720c */ /* 0x000fc80003f26270 */
[----:B------:R-:W-:Y:S01]  /*12c0*/  ISETP.GE.OR P1, PT, R16, R6, P1 ;  /* 0x000000061000720c */ /* 0x000fe20000f26670 */
[----:B------:R-:W-:-:S05]  /*12d0*/  IMAD.HI.U32 R6, R5, R2, RZ ;  /* 0x0000000205067227 */ /* 0x000fca00078e00ff */
[----:B------:R-:W-:-:S04]  /*12e0*/  SHF.R.U32.HI R6, RZ, R3, R6 ;  /* 0x00000003ff067219 */ /* 0x000fc80000011606 */
[----:B------:R-:W-:-:S03]  /*12f0*/  SEL R6, R5, R6, !P0 ;  /* 0x0000000605067207 */ /* 0x000fc60004000000 */
[----:B------:R-:W-:Y:S01]  /*1300*/  @!P1 IMAD.HI.U32 R7, R16, R2, RZ ;  /* 0x0000000210079227 */ /* 0x000fe200078e00ff */
[----:B------:R-:W-:-:S04]  /*1310*/  IADD3 R2, PT, PT, -R6, RZ, RZ ;  /* 0x000000ff06027210 */ /* 0x000fc80007ffe1ff */
[----:B------:R-:W-:Y:S01]  /*1320*/  @!P1 SHF.R.U32.HI R3, RZ, R3, R7 ;  /* 0x00000003ff039219 */ /* 0x000fe20000011607 */
[----:B------:R-:W-:Y:S01]  /*1330*/  IMAD R2, R11, R2, R5 ;  /* 0x000000020b027224 */ /* 0x000fe200078e0205 */
[----:B------:R-:W-:Y:S02]  /*1340*/  IADD3 R7, PT, PT, -R5, RZ, RZ ;  /* 0x000000ff05077210 */ /* 0x000fe40007ffe1ff */
[----:B------:R-:W-:-:S03]  /*1350*/  @!P1 SEL R3, R16, R3, !P0 ;  /* 0x0000000310039207 */ /* 0x000fc60004000000 */
[----:B------:R-:W-:Y:S02]  /*1360*/  IMAD R7, R4, R7, R97 ;  /* 0x0000000704077224 */ /* 0x000fe400078e0261 */
[--C-:B------:R-:W-:Y:S02]  /*1370*/  @!P1 IMAD.IADD R6, R6, 0x1, -R3.reuse ;  /* 0x0000000106069824 */ /* 0x100fe400078e0a03 */
[----:B------:R-:W-:Y:S01]  /*1380*/  @!P1 IMAD R3, R2, R14, R3 ;  /* 0x0000000e02039224 */ /* 0x000fe200078e0203 */
[----:B------:R-:W-:Y:S01]  /*1390*/  IADD3 R2, PT, PT, -R16, RZ, RZ ;  /* 0x000000ff10027210 */ /* 0x000fe20007ffe1ff */
[----:B------:R-:W-:Y:S02]  /*13a0*/  @!P1 IMAD R5, R6, R11, R16 ;  /* 0x0000000b06059224 */ /* 0x000fe400078e0210 */
[----:B------:R-:W-:Y:S02]  /*13b0*/  @!P1 IMAD.MOV.U32 R16, RZ, RZ, R3 ;  /* 0x000000ffff109224 */ /* 0x000fe400078e0003 */
[----:B------:R-:W-:-:S02]  /*13c0*/  IMAD R2, R96, R2, R9 ;  /* 0x0000000260027224 */ /* 0x000fc400078e0209 */
[----:B------:R-:W-:Y:S02]  /*13d0*/  IMAD R97, R5, R4, R7 ;  /* 0x0000000405617224 */ /* 0x000fe400078e0207 */
[----:B------:R-:W-:Y:S02]  /*13e0*/  IMAD R96, R16, R96, R2 ;  /* 0x0000006010607224 */ /* 0x000fe400078e0202 */
.L_x_18:
[----:B------:R-:W-:Y:S05]  /*13f0*/  BRA.U UP3, `(.L_x_19) ;  /* 0x0000000103407547 */ /* 0x000fea000b800000 */
[----:B------:R-:W1:Y:S08]  /*1400*/  LDC.64 R4, c[0x0][0xb10] ;  /* 0x0002c400ff047b82 */ /* 0x000e700000000a00 */
[----:B------:R-:W2:Y:S08]  /*1410*/  LDC.64 R2, c[0x0][0xb18] ;  /* 0x0002c600ff027b82 */ /* 0x000eb00000000a00 */
[----:B------:R-:W3:Y:S08]  /*1420*/  LDC R6, c[0x0][0xb20] ;  /* 0x0002c800ff067b82 */ /* 0x000ef00000000800 */
[----:B------:R-:W4:Y:S01]  /*1430*/  LDC R7, c[0x0][0xb0c] ;  /* 0x0002c300ff077b82 */ /* 0x000f220000000800 */
[----:B-1----:R-:W-:-:S05]  /*1440*/  IMAD.HI.U32 R4, R96, R4, RZ ;  /* 0x0000000460047227 */ /* 0x002fca00078e00ff */
[----:B------:R-:W-:Y:S01]  /*1450*/  SHF.R.U32.HI R4, RZ, R5, R4 ;  /* 0x00000005ff047219 */ /* 0x000fe20000011604 */
[----:B--2---:R-:W-:Y:S01]  /*1460*/  IMAD.HI.U32 R3, R97, R3, RZ ;  /* 0x0000000361037227 */ /* 0x004fe200078e00ff */
[----:B------:R-:W-:-:S04]  /*1470*/  ISETP.NE.AND P0, PT, R2, 0x1, PT ;  /* 0x000000010200780c */ /* 0x000fc80003f05270 */
[----:B---3--:R-:W-:-:S04]  /*1480*/  SHF.R.U32.HI R3, RZ, R6, R3 ;  /* 0x00000006ff037219 */ /* 0x008fc80000011603 */
[----:B------:R-:W-:Y:S02]  /*1490*/  SEL R3, R97, R3, !P0 ;  /* 0x0000000361037207 */ /* 0x000fe40004000000 */
[----:B----4-:R-:W-:-:S04]  /*14a0*/  ISETP.NE.AND P1, PT, R7, 0x1, PT ;  /* 0x000000010700780c */ /* 0x010fc80003f25270 */
[----:B------:R-:W-:-:S05]  /*14b0*/  SEL R5, R96, R4, !P1 ;  /* 0x0000000460057207 */ /* 0x000fca0004800000 */
[----:B------:R-:W-:Y:S02]  /*14c0*/  IMAD.IADD R4, R3, 0x1, -R5 ;  /* 0x0000000103047824 */ /* 0x000fe400078e0a05 */
[----:B------:R-:W-:Y:S02]  /*14d0*/  IMAD.IADD R3, R5, 0x1, -R3 ;  /* 0x0000000105037824 */ /* 0x000fe400078e0a03 */
[----:B------:R-:W-:Y:S02]  /*14e0*/  IMAD R96, R4, R7, R96 ;  /* 0x0000000704607224 */ /* 0x000fe400078e0260 */
[----:B------:R-:W-:Y:S02]  /*14f0*/  IMAD R97, R3, R2, R97 ;  /* 0x0000000203617224 */ /* 0x000fe400078e0261 */
.L_x_19:
[----:B------:R-:W-:Y:S05]  /*1500*/  BRA.U !UP1, `(.L_x_20) ;  /* 0x00000001090c7547 */ /* 0x000fea000b800000 */
[----:B------:R-:W-:Y:S01]  /*1510*/  UCGABAR_WAIT ;  /* 0x0000000000007dc7 */ /* 0x000fe20008000000 */
[----:B------:R-:W-:Y:S01]  /*1520*/  CCTL.IVALL ;  /* 0x00000000ff00798f */ /* 0x000fe20002000000 */
[----:B------:R-:W-:Y:S05]  /*1530*/  BRA `(.L_x_21) ;  /* 0x0000000000047947 */ /* 0x000fea0003800000 */
.L_x_20:
[----:B------:R-:W-:Y:S06]  /*1540*/  BAR.SYNC.DEFER_BLOCKING 0x0 ;  /* 0x0000000000007b1d */ /* 0x000fec0000010000 */
.L_x_21:
[----:B------:R-:W-:Y:S05]  /*1550*/  BRA.U UP2, `(.L_x_22) ;  /* 0x0000001502307547 */ /* 0x000fea000b800000 */
[----:B------:R-:W1:Y:S01]  /*1560*/  LDCU UR15, c[0x0][0x38c] ;  /* 0x00007180ff0f77ac */ /* 0x000e620008000800 */
[----:B------:R-:W2:Y:S01]  /*1570*/  LDC R8, c[0x0][0x370] ;  /* 0x0000dc00ff087b82 */ /* 0x000ea20000000800 */
[C---:B------:R-:W-:Y:S01]  /*1580*/  IMAD.SHL.U32 R17, R9.reuse, 0x10, RZ ;  /* 0x0000001009117824 */ /* 0x040fe200078e00ff */
[----:B------:R-:W-:Y:S01]  /*1590*/  PLOP3.LUT P1, PT, PT, PT, UP5, 0x80, 0x8 ;  /* 0x000000000008781c */ /* 0x000fe20003f2f058 */
[----:B------:R-:W-:Y:S01]  /*15a0*/  UISETP.NE.AND UP1, UPT, UR10, URZ, UPT ;  /* 0x000000ff0a00728c */ /* 0x000fe2000bf25270 */
[----:B------:R-:W-:Y:S01]  /*15b0*/  ISETP.NE.AND P4, PT, R10, RZ, P5 ;  /* 0x000000ff0a00720c */ /* 0x000fe20002f85270 */
[----:B------:R-:W-:Y:S01]  /*15c0*/  IMAD.SHL.U32 R16, R9, 0x80, RZ ;  /* 0x0000008009107824 */ /* 0x000fe200078e00ff */
[----:B------:R-:W-:Y:S01]  /*15d0*/  PLOP3.LUT P1, PT, P1, PT, PT, 0x8, 0x80 ;  /* 0x000000000080781c */ /* 0x000fe20000f2e170 */
[----:B------:R-:W-:Y:S01]  /*15e0*/  IMAD.MOV.U32 R15, RZ, RZ, 0x1 ;  /* 0x00000001ff0f7424 */ /* 0x000fe200078e00ff */
[----:B------:R-:W3:Y:S01]  /*15f0*/  LDC R0, c[0x0][0x374] ;  /* 0x0000dd00ff007b82 */ /* 0x000ee20000000800 */
[----:B------:R-:W-:Y:S01]  /*1600*/  IMAD.MOV.U32 R14, RZ, RZ, RZ ;  /* 0x000000ffff0e7224 */ /* 0x000fe200078e00ff */
[----:B------:R-:W-:Y:S01]  /*1610*/  CS2R R12, SRZ ;  /* 0x00000000000c7805 */ /* 0x000fe2000001ff00 */
[----:B------:R-:W-:Y:S01]  /*1620*/  IMAD.MOV.U32 R11, RZ, RZ, 0x1 ;  /* 0x00000001ff0b7424 */ /* 0x000fe200078e00ff */
[----:B------:R-:W-:Y:S01]  /*1630*/  LOP3.LUT R17, R17, 0x10, RZ, 0xc0, !PT ;  /* 0x0000001011117812 */ /* 0x000fe200078ec0ff */
[----:B------:R-:W4:Y:S01]  /*1640*/  LDCU.64 UR30, c[0x0][0x348] ;  /* 0x00006900ff1e77ac */ /* 0x000f220008000a00 */
[----:B-1----:R-:W-:-:S02]  /*1650*/  UIADD3 UR4, UPT, UPT, UR15, 0x7f, URZ ;  /* 0x0000007f0f047890 */ /* 0x002fc4000fffe0ff */
[----:B------:R-:W-:Y:S02]  /*1660*/  USEL UR7, UR7, 0x2, UP1 ;  /* 0x0000000207077887 */ /* 0x000fe40008800000 */
[----:B------:R-:W-:Y:S01]  /*1670*/  USHF.R.S32.HI UR22, URZ, 0x1f, UR4 ;  /* 0x0000001fff167899 */ /* 0x000fe20008011404 */
[----:B------:R-:W-:-:S03]  /*1680*/  UMOV UR13, URZ ;  /* 0x000000ff000d7c82 */ /* 0x000fc60008000000 */
[----:B------:R-:W-:Y:S02]  /*1690*/  ULEA.HI UR22, UR22, UR4, URZ, 0x7 ;  /* 0x0000000416167291 */ /* 0x000fe4000f8f38ff */
[----:B------:R-:W-:Y:S02]  /*16a0*/  UIADD3 UR4, UPT, UPT, UR15, -0x1, URZ ;  /* 0xffffffff0f047890 */ /* 0x000fe4000fffe0ff */
[----:B------:R-:W-:Y:S02]  /*16b0*/  USHF.R.S32.HI UR22, URZ, 0x7, UR22 ;  /* 0x00000007ff167899 */ /* 0x000fe40008011416 */
[----:B------:R-:W-:Y:S02]  /*16c0*/  UISETP.GE.U32.AND UP2, UPT, UR4, -0xff, UPT ;  /* 0xffffff010400788c */ /* 0x000fe4000bf46070 */
[----:B------:R-:W-:Y:S02]  /*16d0*/  UISETP.LT.U32.AND UP0, UPT, UR22, 0x5, UPT ;  /* 0x000000051600788c */ /* 0x000fe4000bf01070 */
[----:B------:R-:W-:-:S02]  /*16e0*/  UIADD3 UR15, UPT, UPT, UR15, 0xfe, URZ ;  /* 0x000000fe0f0f7890 */ /* 0x000fc4000fffe0ff */
[----:B------:R-:W-:-:S04]  /*16f0*/  USEL UR21, UR22, 0x5, UP0 ;  /* 0x0000000516157887 */ /* 0x000fc80008000000 */
[----:B------:R-:W-:Y:S02]  /*1700*/  UIADD3 UR6, UPT, UPT, UR21, -0x1, URZ ;  /* 0xffffffff15067890 */ /* 0x000fe4000fffe0ff */
[----:B------:R-:W-:Y:S02]  /*1710*/  @UP2 UIADD3 UR6, UPT, UPT, UR21, URZ, URZ ;  /* 0x000000ff15062290 */ /* 0x000fe4000fffe0ff */
[----:B------:R-:W-:Y:S02]  /*1720*/  UIADD3 UR14, UPT, UPT, UR22, -UR21, URZ ;  /* 0x80000015160e7290 */ /* 0x000fe4000fffe0ff */
[----:B------:R-:W-:Y:S02]  /*1730*/  UIADD3 UR5, UPT, UPT, UR6, 0x1, URZ ;  /* 0x0000000106057890 */ /* 0x000fe4000fffe0ff */
[----:B--2-4-:R-:W-:-:S12]  /*1740*/  UIADD3 UR6, UPT, UPT, -UR6, URZ, URZ ;  /* 0x000000ff06067290 */ /* 0x014fd8000fffe1ff */
.L_x_42:
[----:B------:R-:W-:Y:S01]  /*1750*/  UISETP.NE.AND UP0, UPT, UR37, URZ, UPT ;  /* 0x000000ff2500728c */ /* 0x000fe2000bf05270 */
[----:B------:R-:W1:Y:S08]  /*1760*/  S2UR UR37, SR_CgaCtaId ;  /* 0x00000000002579c3 */ /* 0x000e700000008800 */
[----:B------:R-:W-:Y:S05]  /*1770*/  BRA.U UP0, `(.L_x_23) ;  /* 0x0000000100347547 */ /* 0x000fea000b800000 */
[----:B------:R-:W2:Y:S01]  /*1780*/  S2R R2, SR_CgaCtaId ;  /* 0x0000000000027919 */ /* 0x000ea20000008800 */
[----:B------:R-:W-:-:S04]  /*1790*/  MOV R3, 0x400 ;  /* 0x0000040000037802 */ /* 0x000fc80000000f00 */
[----:B--2---:R-:W-:Y:S02]  /*17a0*/  LEA R2, R2, R3, 0x18 ;  /* 0x0000000302027211 */ /* 0x004fe400078ec0ff */
[----:B------:R-:W-:-:S03]  /*17b0*/  SHF.L.U32 R3, R11, 0x1f, RZ ;  /* 0x0000001f0b037819 */ /* 0x000fc600000006ff */
[----:B------:R-:W-:-:S04]  /*17c0*/  IMAD R2, R12, 0x8, R2 ;  /* 0x000000080c027824 */ /* 0x000fc800078e0202 */
[----:B------:R-:W2:Y:S02]  /*17d0*/  SYNCS.PHASECHK.TRANS64.TRYWAIT P0, [R2+URZ+0xf0], R3 ;  /* 0x0000f003020075a7 */ /* 0x000ea400080011ff */
[----:B--2---:R-:W-:Y:S05]  /*17e0*/  @!P0 BRA `(.L_x_24) ;  /* 0x0000005400cc8947 */ /* 0x004fea0003800000 */
.L_x_121:
[----:B------:R-:W-:Y:S01]  /*17f0*/  VIADD R12, R12, 0x1 ;  /* 0x000000010c0c7836 */ /* 0x000fe20000000000 */
[----:B------:R2:W-:Y:S04]  /*1800*/  SYNCS.ARRIVE.TRANS64.A1T0 RZ, [R2+URZ+0xe0], RZ ;  /* 0x0000e0ff02ff79a7 */ /* 0x0005e800081000ff */
[----:B------:R-:W-:-:S04]  /*1810*/  ISETP.NE.AND P0, PT, R12, 0x2, PT ;  /* 0x000000020c00780c */ /* 0x000fc80003f05270 */
[----:B------:R-:W-:Y:S02]  /*1820*/  SEL R12, R12, RZ, P0 ;  /* 0x000000ff0c0c7207 */ /* 0x000fe40000000000 */
[----:B--2---:R-:W-:-:S04]  /*1830*/  SEL R2, RZ, 0x1, P0 ;  /* 0x00000001ff027807 */ /* 0x004fc80000000000 */
[----:B------:R-:W-:-:S07]  /*1840*/  LOP3.LUT R11, R11, R2, RZ, 0x3c, !PT ;  /* 0x000000020b0b7212 */ /* 0x000fce00078e3cff */
.L_x_23:
[----:B------:R-:W-:Y:S01]  /*1850*/  UMOV UR4, 0x400 ;  /* 0x0000040000047882 */ /* 0x000fe20000000000 */
[----:B------:R-:W-:Y:S01]  /*1860*/  SHF.L.U32 R2, R15, 0x1f, RZ ;  /* 0x0000001f0f027819 */ /* 0x000fe200000006ff */
[----:B-1----:R-:W-:Y:S01]  /*1870*/  ULEA UR4, UR37, UR4, 0x18 ;  /* 0x0000000425047291 */ /* 0x002fe2000f8ec0ff */
[----:B------:R-:W-:Y:S01]  /*1880*/  R2UR UR35, R16 ;  /* 0x00000000102372ca */ /* 0x000fe200000e0000 */
[----:B------:R-:W-:Y:S01]  /*1890*/  UISETP.GE.U32.AND UP0, UPT, UR15, 0xff, UPT ;  /* 0x000000ff0f00788c */ /* 0x000fe2000bf06070 */
[----:B------:R-:W-:Y:S01]  /*18a0*/  R2UR UR19, R17 ;  /* 0x00000000111372ca */ /* 0x000fe200000e0000 */
[----:B------:R-:W-:Y:S01]  /*18b0*/  ULEA UR8, UR13, UR4, 0x3 ;  /* 0x000000040d087291 */ /* 0x000fe2000f8e18ff */
[----:B------:R-:W-:-:S08]  /*18c0*/  UMOV UR23, URZ ;  /* 0x000000ff00177c82 */ /* 0x000fd00008000000 */
[----:B------:R1:W2:Y:S01]  /*18d0*/  SYNCS.PHASECHK.TRANS64.TRYWAIT P0, [UR8+0x28], R2 ;  /* 0x00002802ff0075a7 */ /* 0x0002a20008001108 */
[----:B------:R-:W-:-:S13]  /*18e0*/  R2UR UR8, R97 ;  /* 0x00000000610872ca */ /* 0x000fda00000e0000 */
[----:B------:R-:W-:Y:S01]  /*18f0*/  ULEA UR19, UR8, UR19, 0x5 ;  /* 0x0000001308137291 */ /* 0x000fe2000f8e28ff */
[----:B-1----:R-:W-:-:S05]  /*1900*/  LEA.HI R2, R96, R96, RZ, 0x1 ;  /* 0x0000006060027211 */ /* 0x002fca00078f08ff */
[----:B------:R-:W-:-:S05]  /*1910*/  IMAD.SHL.U32 R2, R2, 0x80, RZ ;  /* 0x0000008002027824 */ /* 0x000fca00078e00ff */
[----:B------:R-:W-:-:S04]  /*1920*/  LOP3.LUT R2, R2, 0xffffff00, RZ, 0xc0, !PT ;  /* 0xffffff0002027812 */ /* 0x000fc800078ec0ff */
[----:B------:R-:W-:-:S13]  /*1930*/  R2UR UR9, R2 ;  /* 0x00000000020972ca */ /* 0x000fda00000e0000 */
[----:B------:R-:W-:Y:S01]  /*1940*/  ULOP3.LUT UR35, UR9, 0x80, UR35, 0xf8, !UPT ;  /* 0x0000008009237892 */ /* 0x000fe2000f8ef823 */
[----:B------:R-:W-:Y:S11]  /*1950*/  BRA.U !UP0, `(.L_x_25) ;  /* 0x0000000108f07547 */ /* 0x000ff6000b800000 */
[----:B------:R-:W-:Y:S01]  /*1960*/  UMOV UR29, UR6 ;  /* 0x00000006001d7c82 */ /* 0x000fe20008000000 */
[----:B------:R-:W-:Y:S01]  /*1970*/  UMOV UR44, UR13 ;  /* 0x0000000d002c7c82 */ /* 0x000fe20008000000 */
[----:B------:R-:W-:-:S05]  /*1980*/  UMOV UR26, 0x40 ;  /* 0x00000040001a7882 */ /* 0x000fca0000000000 */
.L_x_31:
[----:B------:R-:W-:Y:S01]  /*1990*/  ULEA UR33, UR44, UR4, 0x3 ;  /* 0x000000042c217291 */ /* 0x000fe2000f8e18ff */
[----:B------:R-:W-:Y:S01]  /*19a0*/  @P5 MOV R3, 0x12000 ;  /* 0x0001200000035802 */ /* 0x000fe20000000f00 */
[----:B--2-4-:R-:W-:Y:S10]  /*19b0*/  @P0 BRA `(.L_x_26) ;  /* 0x00000000000c0947 */ /* 0x014ff40003800000 */
[----:B------:R-:W-:-:S04]  /*19c0*/  SHF.L.U32 R4, R15, 0x1f, RZ ;  /* 0x0000001f0f047819 */ /* 0x000fc800000006ff */
[----:B------:R-:W1:Y:S02]  /*19d0*/  SYNCS.PHASECHK.TRANS64.TRYWAIT P0, [UR33+0x28], R4 ;  /* 0x00002804ff0075a7 */ /* 0x000e640008001121 */
[----:B-1----:R-:W-:Y:S05]  /*19e0*/  @!P0 BRA `(.L_x_27) ;  /* 0x0000005400608947 */ /* 0x002fea0003800000 */
.L_x_26:
[----:B------:R2:W-:Y:S01]  /*19f0*/  @P5 SYNCS.ARRIVE.TRANS64 RZ, [UR33], R3 ;  /* 0x00000003ffff59a7 */ /* 0x0005e20008000021 */
[----:B------:R-:W-:Y:S02]  /*1a00*/  ULOP3.LUT UR8, UR7, 0x2, URZ, 0xfc, !UPT ;  /* 0x0000000207087892 */ /* 0x000fe4000f8efcff */
[----:B------:R-:W-:Y:S02]  /*1a10*/  UIADD3 UR29, UPT, UPT, UR29, 0x1, URZ ;  /* 0x000000011d1d7890 */ /* 0x000fe4000fffe0ff */
[----:B------:R-:W-:Y:S02]  /*1a20*/  UISETP.NE.AND UP0, UPT, UR8, 0x2, UPT ;  /* 0x000000020800788c */ /* 0x000fe4000bf05270 */
[----:B------:R-:W-:-:S07]  /*1a30*/  UISETP.NE.AND UP2, UPT, UR29, 0x1, UPT ;  /* 0x000000011d00788c */ /* 0x000fce000bf45270 */
[----:B------:R-:W-:Y:S05]  /*1a40*/  BRA.U UP0, `(.L_x_28) ;  /* 0x0000000100047547 */ /* 0x000fea000b800000 */
[----:B------:R-:W-:Y:S05]  /*1a50*/  BPT.TRAP 0x1 ;  /* 0x000000040000795c */ /* 0x000fea0000300000 */
.L_x_28:
[----:B------:R-:W-:Y:S04]  /*1a60*/  BSSY.RECONVERGENT B0, `(.L_x_29) ;  /* 0x0000003000007945 */ /* 0x000fe80003800200 */
[----:B------:R-:W-:Y:S05]  /*1a70*/  @!P4 BRA `(.L_x_30) ;  /* 0x000000000004c947 */ /* 0x000fea0003800000 */
[----:B------:R-:W-:Y:S05]  /*1a80*/  BPT.TRAP 0x1 ;  /* 0x000000040000795c */ /* 0x000fea0000300000 */
.L_x_30:
[----:B------:R-:W-:Y:S05]  /*1a90*/  BSYNC.RECONVERGENT B0 ;  /* 0x0000000000007941 */ /* 0x000fea0003800200 */
.L_x_29:
[----:B------:R-:W-:Y:S02]  /*1aa0*/  UIADD3 UR13, UPT, UPT, UR44, 0x1, URZ ;  /* 0x000000012c0d7890 */ /* 0x000fe4000fffe0ff */
[----:B------:R-:W-:Y:S02]  /*1ab0*/  ULEA UR24, UR44, UR4, 0xf ;  /* 0x000000042c187291 */ /* 0x000fe4000f8e78ff */
[----:B------:R-:W-:Y:S02]  /*1ac0*/  UISETP.NE.AND UP0, UPT, UR13, 0x5, UPT ;  /* 0x000000050d00788c */ /* 0x000fe4000bf05270 */
[----:B------:R-:W-:Y:S02]  /*1ad0*/  UIADD3 UR42, UP1, UPT, UR30, 0x80, URZ ;  /* 0x000000801e2a7890 */ /* 0x000fe4000ff3e0ff */
[----:B------:R-:W-:Y:S02]  /*1ae0*/  USEL UR9, URZ, 0x1, UP0 ;  /* 0x00000001ff097887 */ /* 0x000fe40008000000 */
[----:B------:R-:W-:-:S02]  /*1af0*/  USEL UR13, UR13, URZ, UP0 ;  /* 0x000000ff0d0d7287 */ /* 0x000fc40008000000 */
[----:B------:R-:W-:Y:S02]  /*1b00*/  UIADD3 UR40, UP0, UPT, UR30, 0x180, URZ ;  /* 0x000001801e287890 */ /* 0x000fe4000ff1e0ff */
[----:B------:R-:W-:Y:S01]  /*1b10*/  ULEA UR8, UR13, UR4, 0x3 ;  /* 0x000000040d087291 */ /* 0x000fe2000f8e18ff */
[----:B------:R-:W-:Y:S01]  /*1b20*/  LOP3.LUT R15, R15, UR9, RZ, 0x3c, !PT ;  /* 0x000000090f0f7c12 */ /* 0x000fe2000f8e3cff */
[----:B------:R-:W-:Y:S02]  /*1b30*/  UIADD3 UR34, UPT, UPT, UR26, -0x40, URZ ;  /* 0xffffffc01a227890 */ /* 0x000fe4000fffe0ff */
[----:B------:R-:W-:Y:S01]  /*1b40*/  ULOP3.LUT UR33, UR33, 0xfefffff8, URZ, 0xc0, !UPT ;  /* 0xfefffff821217892 */ /* 0x000fe2000f8ec0ff */
[----:B-1----:R-:W-:Y:S01]  /*1b50*/  SHF.L.U32 R2, R15, 0x1f, RZ ;  /* 0x0000001f0f027819 */ /* 0x002fe200000006ff */
[----:B------:R-:W-:Y:S02]  /*1b60*/  UIADD3.X UR43, UPT, UPT, URZ, UR31, URZ, UP1, !UPT ;  /* 0x0000001fff2b7290 */ /* 0x000fe40008ffe4ff */
[----:B------:R-:W-:Y:S01]  /*1b70*/  UIADD3 UR32, UPT, UPT, UR24, 0x4400, URZ ;  /* 0x0000440018207890 */ /* 0x000fe2000fffe0ff */
[----:B------:R1:W4:Y:S01]  /*1b80*/  SYNCS.PHASECHK.TRANS64.TRYWAIT P0, [UR8+0x28], R2 ;  /* 0x00002802ff0075a7 */ /* 0x0003220008001108 */
[----:B------:R-:W-:-:S02]  /*1b90*/  ULEA UR8, UR44, UR4, 0xc ;  /* 0x000000042c087291 */ /* 0x000fc4000f8e60ff */
[----:B------:R-:W-:Y:S02]  /*1ba0*/  UIADD3 UR24, UPT, UPT, UR24, 0x8400, URZ ;  /* 0x0000840018187890 */ /* 0x000fe4000fffe0ff */
[----:B------:R-:W-:Y:S02]  /*1bb0*/  UIADD3.X UR41, UPT, UPT, URZ, UR31, URZ, UP0, !UPT ;  /* 0x0000001fff297290 */ /* 0x000fe400087fe4ff */
[----:B------:R-:W-:Y:S02]  /*1bc0*/  UIADD3 UR16, UPT, UPT, UR8, 0x2c400, URZ ;  /* 0x0002c40008107890 */ /* 0x000fe4000fffe0ff */
[----:B------:R-:W-:Y:S01]  /*1bd0*/  UIADD3 UR8, UPT, UPT, UR8, 0x2cc00, URZ ;  /* 0x0002cc0008087890 */ /* 0x000fe2000fffe0ff */
[----:B------:R-:W-:Y:S01]  /*1be0*/  UMOV UR38, 0x0 ;  /* 0x0000000000267882 */ /* 0x000fe20000000000 */
[----:B------:R-:W-:Y:S01]  /*1bf0*/  UMOV UR39, 0x10000000 ;  /* 0x1000000000277882 */ /* 0x000fe20000000000 */
[----:B------:R-:W-:Y:S01]  /*1c00*/  UMOV UR27, UR35 ;  /* 0x00000023001b7c82 */ /* 0x000fe20008000000 */
[----:B------:R-:W-:Y:S01]  /*1c10*/  UMOV UR28, UR36 ;  /* 0x00000024001c7c82 */ /* 0x000fe20008000000 */
[----:B------:R-:W-:Y:S01]  /*1c20*/  UMOV UR25, UR33 ;  /* 0x0000002100197c82 */ /* 0x000fe20008000000 */
[----:B------:R-:W-:Y:S01]  /*1c30*/  UMOV UR20, UR36 ;  /* 0x0000002400147c82 */ /* 0x000fe20008000000 */
[----:B------:R-:W-:Y:S01]  /*1c40*/  UMOV UR17, UR33 ;  /* 0x0000002100117c82 */ /* 0x000fe20008000000 */
[----:B------:R-:W-:Y:S01]  /*1c50*/  UMOV UR18, UR34 ;  /* 0x0000002200127c82 */ /* 0x000fe20008000000 */
[----:B------:R-:W-:Y:S01]  /*1c60*/  UTMALDG.3D.2CTA [UR32], [UR42], desc[UR38] ;  /* 0x000026202a0075b4 */ /* 0x000fe20008211000 */
[----:B------:R-:W-:Y:S01]  /*1c70*/  UMOV UR10, UR26 ;  /* 0x0000001a000a7c82 */ /* 0x000fe20008000000 */
[----:B------:R-:W-:Y:S01]  /*1c80*/  UMOV UR11, UR19 ;  /* 0x00000013000b7c82 */ /* 0x000fe20008000000 */
[----:B------:R-:W-:Y:S01]  /*1c90*/  UMOV UR12, UR36 ;  /* 0x00000024000c7c82 */ /* 0x000fe20008000000 */
[----:B------:R-:W-:Y:S01]  /*1ca0*/  UMOV UR9, UR33 ;  /* 0x0000002100097c82 */ /* 0x000fe20008000000 */
[----:B------:R-:W-:Y:S01]  /*1cb0*/  UMOV UR23, UR5 ;  /* 0x0000000500177c82 */ /* 0x000fe20008000000 */
[----:B------:R-:W-:Y:S01]  /*1cc0*/  UMOV UR44, UR13 ;  /* 0x0000000d002c7c82 */ /* 0x000fe20008000000 */
[----:B------:R2:W-:Y:S01]  /*1cd0*/  UTMALDG.3D.2CTA [UR24], [UR42], desc[UR38] ;  /* 0x000026182a0075b4 */ /* 0x0005e20008211000 */
[----:B------:R1:W-:Y:S01]  /*1ce0*/  UTMALDG.3D.2CTA [UR16], [UR40], desc[UR38] ;  /* 0x00002610280075b4 */ /* 0x0003e20008211000 */
[----:B------:R1:W-:Y:S01]  /*1cf0*/  UTMALDG.3D.2CTA [UR8], [UR40], desc[UR38] ;  /* 0x00002608280075b4 */ /* 0x0003e20008211000 */
[----:B--2---:R-:W-:Y:S01]  /*1d00*/  UIADD3 UR26, UPT, UPT, UR26, 0x80, URZ ;  /* 0x000000801a1a7890 */ /* 0x004fe2000fffe0ff */
[----:B-1----:R-:W-:Y:S11]  /*1d10*/  BRA.U UP2, `(.L_x_31) ;  /* 0xfffffffd021c7547 */ /* 0x002ff6000b83ffff */
.L_x_25:
[----:B------:R-:W-:Y:S01]  /*1d20*/  ULEA UR8, UR13, UR4, 0x3 ;  /* 0x000000040d087291 */ /* 0x000fe2000f8e18ff */
[----:B------:R-:W-:Y:S01]  /*1d30*/  SHF.L.U32 R2, R15, 0x1f, RZ ;  /* 0x0000001f0f027819 */ /* 0x000fe200000006ff */
[----:B------:R-:W-:Y:S01]  /*1d40*/  @!P1 SYNCS.ARRIVE.TRANS64.A1T0 RZ, [UR4+0x78], RZ ;  /* 0x000078ffffff99a7 */ /* 0x000fe20008100004 */
[----:B------:R-:W-:-:S06]  /*1d50*/  UISETP.GT.AND UP0, UPT, UR22, UR21, UPT ;  /* 0x000000151600728c */ /* 0x000fcc000bf04270 */
[----:B--2-4-:R1:W2:Y:S03]  /*1d60*/  SYNCS.PHASECHK.TRANS64.TRYWAIT P0, [UR8+0x28], R2 ;  /* 0x00002802ff0075a7 */ /* 0x0142a60008001108 */
[----:B------:R-:W-:Y:S05]  /*1d70*/  BRA.U !UP0, `(.L_x_32) ;  /* 0x0000000108e87547 */ /* 0x000fea000b800000 */
[----:B------:R-:W-:Y:S01]  /*1d80*/  UIADD3 UR29, UPT, UPT, UR14, UR23, URZ ;  /* 0x000000170e1d7290 */ /* 0x000fe2000fffe0ff */
[----:B------:R-:W-:-:S11]  /*1d90*/  UMOV UR44, UR13 ;  /* 0x0000000d002c7c82 */ /* 0x000fd60008000000 */
.L_x_38:
[----:B------:R-:W-:Y:S01]  /*1da0*/  ULEA UR33, UR44, UR4, 0x3 ;  /* 0x000000042c217291 */ /* 0x000fe2000f8e18ff */
[----:B--2---:R-:W-:Y:S01]  /*1db0*/  @P5 MOV R3, 0x12000 ;  /* 0x0001200000035802 */ /* 0x004fe20000000f00 */
[----:B-12---:R-:W-:Y:S10]  /*1dc0*/  @P0 BRA `(.L_x_33) ;  /* 0x00000000000c0947 */ /* 0x006ff40003800000 */
[----:B------:R-:W-:-:S04]  /*1dd0*/  SHF.L.U32 R4, R15, 0x1f, RZ ;  /* 0x0000001f0f047819 */ /* 0x000fc800000006ff */
[----:B------:R-:W2:Y:S02]  /*1de0*/  SYNCS.PHASECHK.TRANS64.TRYWAIT P0, [UR33+0x28], R4 ;  /* 0x00002804ff0075a7 */ /* 0x000ea40008001121 */
[----:B--2---:R-:W-:Y:S05]  /*1df0*/  @!P0 BRA `(.L_x_34) ;  /* 0x0000005000748947 */ /* 0x004fea0003800000 */
.L_x_33:
[----:B------:R2:W-:Y:S01]  /*1e00*/  @P5 SYNCS.ARRIVE.TRANS64 RZ, [UR33], R3 ;  /* 0x00000003ffff59a7 */ /* 0x0005e20008000021 */
[----:B------:R-:W-:-:S04]  /*1e10*/  ULOP3.LUT UR8, UR7, 0x2, URZ, 0xfc, !UPT ;  /* 0x0000000207087892 */ /* 0x000fc8000f8efcff */
[----:B------:R-:W-:-:S09]  /*1e20*/  UISETP.NE.AND UP0, UPT, UR8, 0x2, UPT ;  /* 0x000000020800788c */ /* 0x000fd2000bf05270 */
[----:B------:R-:W-:Y:S05]  /*1e30*/  BRA.U UP0, `(.L_x_35) ;  /* 0x0000000100047547 */ /* 0x000fea000b800000 */
[----:B------:R-:W-:Y:S05]  /*1e40*/  BPT.TRAP 0x1 ;  /* 0x000000040000795c */ /* 0x000fea0000300000 */
.L_x_35:
[----:B------:R-:W-:Y:S04]  /*1e50*/  BSSY.RECONVERGENT B0, `(.L_x_36) ;  /* 0x0000003000007945 */ /* 0x000fe80003800200 */
[----:B------:R-:W-:Y:S05]  /*1e60*/  @!P4 BRA `(.L_x_37) ;  /* 0x000000000004c947 */ /* 0x000fea0003800000 */
[----:B------:R-:W-:Y:S05]  /*1e70*/  BPT.TRAP 0x1 ;  /* 0x000000040000795c */ /* 0x000fea0000300000 */
.L_x_37:
[----:B------:R-:W-:Y:S05]  /*1e80*/  BSYNC.RECONVERGENT B0 ;  /* 0x0000000000007941 */ /* 0x000fea0003800200 */
.L_x_36:
[----:B------:R-:W-:Y:S02]  /*1e90*/  UIADD3 UR13, UPT, UPT, UR44, 0x1, URZ ;  /* 0x000000012c0d7890 */ /* 0x000fe4000fffe0ff */
[----:B------:R-:W-:Y:S02]  /*1ea0*/  ULEA UR24, UR44, UR4, 0xf ;  /* 0x000000042c187291 */ /* 0x000fe4000f8e78ff */
[----:B------:R-:W-:Y:S02]  /*1eb0*/  UISETP.NE.AND UP0, UPT, UR13, 0x5, UPT ;  /* 0x000000050d00788c */ /* 0x000fe4000bf05270 */
[----:B------:R-:W-:Y:S02]  /*1ec0*/  UIADD3 UR42, UP1, UPT, UR30, 0x80, URZ ;  /* 0x000000801e2a7890 */ /* 0x000fe4000ff3e0ff */
[----:B------:R-:W-:Y:S02]  /*1ed0*/  USEL UR9, URZ, 0x1, UP0 ;  /* 0x00000001ff097887 */ /* 0x000fe40008000000 */
[----:B------:R-:W-:-:S02]  /*1ee0*/  USEL UR13, UR13, URZ, UP0 ;  /* 0x000000ff0d0d7287 */ /* 0x000fc40008000000 */
[----:B------:R-:W-:Y:S02]  /*1ef0*/  USHF.L.U32 UR34, UR23, 0x7, URZ ;  /* 0x0000000717227899 */ /* 0x000fe400080006ff */
[----:B------:R-:W-:Y:S01]  /*1f00*/  ULEA UR8, UR13, UR4, 0x3 ;  /* 0x000000040d087291 */ /* 0x000fe2000f8e18ff */
[----:B------:R-:W-:Y:S01]  /*1f10*/  LOP3.LUT R15, R15, UR9, RZ, 0x3c, !PT ;  /* 0x000000090f0f7c12 */ /* 0x000fe2000f8e3cff */
[----:B------:R-:W-:Y:S02]  /*1f20*/  UIADD3 UR40, UP0, UPT, UR30, 0x180, URZ ;  /* 0x000001801e287890 */ /* 0x000fe4000ff1e0ff */
[----:B------:R-:W-:Y:S01]  /*1f30*/  ULOP3.LUT UR33, UR33, 0xfefffff8, URZ, 0xc0, !UPT ;  /* 0xfefffff821217892 */ /* 0x000fe2000f8ec0ff */
[----:B-1----:R-:W-:Y:S01]  /*1f40*/  SHF.L.U32 R2, R15, 0x1f, RZ ;  /* 0x0000001f0f027819 */ /* 0x002fe200000006ff */
[----:B------:R-:W-:Y:S02]  /*1f50*/  UIADD3.X UR43, UPT, UPT, URZ, UR31, URZ, UP1, !UPT ;  /* 0x0000001fff2b7290 */ /* 0x000fe40008ffe4ff */
[----:B------:R-:W-:Y:S01]  /*1f60*/  UIADD3 UR32, UPT, UPT, UR24, 0x4400, URZ ;  /* 0x0000440018207890 */ /* 0x000fe2000fffe0ff */
[----:B------:R4:W1:Y:S01]  /*1f70*/  SYNCS.PHASECHK.TRANS64.TRYWAIT P0, [UR8+0x28], R2 ;  /* 0x00002802ff0075a7 */ /* 0x0008620008001108 */
[----:B------:R-:W-:-:S02]  /*1f80*/  ULEA UR8, UR44, UR4, 0xc ;  /* 0x000000042c087291 */ /* 0x000fc4000f8e60ff */
[----:B------:R-:W-:Y:S02]  /*1f90*/  UIADD3 UR26, UPT, UPT, UR34, 0x40, URZ ;  /* 0x00000040221a7890 */ /* 0x000fe4000fffe0ff */
        /* <DEDUP_REMOVED lines=12> */
[----:B------:R4:W-:Y:S01]  /*2060*/  UTMALDG.3D.2CTA [UR32], [UR42], desc[UR38] ;  /* 0x000026202a0075b4 */ /* 0x0009e20008211000 */
[----:B------:R-:W-:Y:S01]  /*2070*/  UMOV UR11, UR19 ;  /* 0x00000013000b7c82 */ /* 0x000fe20008000000 */
[----:B------:R-:W-:Y:S01]  /*2080*/  UMOV UR12, UR36 ;  /* 0x00000024000c7c82 */ /* 0x000fe20008000000 */
[----:B------:R-:W-:Y:S01]  /*2090*/  UMOV UR9, UR33 ;  /* 0x0000002100097c82 */ /* 0x000fe20008000000 */
[----:B------:R-:W-:Y:S01]  /*20a0*/  UMOV UR10, UR26 ;  /* 0x0000001a000a7c82 */ /* 0x000fe20008000000 */
[----:B------:R-:W-:Y:S01]  /*20b0*/  UIADD3 UR23, UPT, UPT, UR23, 0x1, URZ ;  /* 0x0000000117177890 */ /* 0x000fe2000fffe0ff */
[----:B------:R-:W-:Y:S01]  /*20c0*/  UMOV UR44, UR13 ;  /* 0x0000000d002c7c82 */ /* 0x000fe20008000000 */
[----:B------:R4:W-:Y:S02]  /*20d0*/  UTMALDG.3D.2CTA [UR24], [UR42], desc[UR38] ;  /* 0x000026182a0075b4 */ /* 0x0009e40008211000 */
[----:B------:R-:W-:Y:S01]  /*20e0*/  UISETP.NE.AND UP0, UPT, UR23, UR29, UPT ;  /* 0x0000001d1700728c */ /* 0x000fe2000bf05270 */
[----:B------:R4:W-:Y:S01]  /*20f0*/  UTMALDG.3D.2CTA [UR16], [UR40], desc[UR38] ;  /* 0x00002610280075b4 */ /* 0x0009e20008211000 */
[----:B------:R4:W-:Y:S07]  /*2100*/  UTMALDG.3D.2CTA [UR8], [UR40], desc[UR38] ;  /* 0x00002608280075b4 */ /* 0x0009ee0008211000 */
[----:B----4-:R-:W-:Y:S05]  /*2110*/  BRA.U UP0, `(.L_x_38) ;  /* 0xfffffffd00207547 */ /* 0x010fea000b83ffff */
.L_x_32:
[C---:B-1----:R-:W-:Y:S01]  /*2120*/  LEA R2, R14.reuse, UR4, 0x3 ;  /* 0x000000040e027c11 */ /* 0x042fe2000f8e18ff */
[----:B------:R-:W-:Y:S01]  /*2130*/  NOP ;  /* 0x0000000000007918 */ /* 0x000fe20000000000 */
[----:B--2---:R-:W-:Y:S02]  /*2140*/  SHF.L.U32 R3, R13, 0x1f, RZ ;  /* 0x0000001f0d037819 */ /* 0x004fe400000006ff */
[----:B------:R-:W-:Y:S02]  /*2150*/  LEA R4, R14, UR4, 0x4 ;  /* 0x000000040e047c11 */ /* 0x000fe4000f8e20ff */
[----:B------:R-:W1:Y:S02]  /*2160*/  SYNCS.PHASECHK.TRANS64.TRYWAIT P0, [R2+URZ+0x80], R3 ;  /* 0x00008003020075a7 */ /* 0x000e6400080011ff */
[----:B-1----:R-:W-:Y:S05]  /*2170*/  @!P0 BRA `(.L_x_39) ;  /* 0x0000004c00ac8947 */ /* 0x002fea0003800000 */
.L_x_124:
[----:B------:R-:W2:Y:S01]  /*2180*/  LDS.128 R4, [R4+0x110] ;  /* 0x0001100004047984 */ /* 0x000ea20000000c00 */
[----:B------:R-:W-:Y:S01]  /*2190*/  ISETP.GE.AND P0, PT, R40, 0x1, PT ;  /* 0x000000012800780c */ /* 0x000fe20003f06270 */
[----:B-1----:R-:W-:Y:S01]  /*21a0*/  VIADD R2, R2, 0x90 ;  /* 0x0000009002027836 */ /* 0x002fe20000000000 */
[----:B------:R-:W-:Y:S01]  /*21b0*/  @!PT LDS RZ, [RZ] ;  /* 0x00000000fffff984 */ /* 0x000fe20000000800 */
[----:B------:R-:W-:Y:S01]  /*21c0*/  @!PT LDS RZ, [RZ] ;  /* 0x00000000fffff984 */ /* 0x000fe20000000800 */
[----:B------:R-:W-:Y:S01]  /*21d0*/  @!PT LDS RZ, [RZ] ;  /* 0x00000000fffff984 */ /* 0x000fe20000000800 */
[----:B------:R-:W-:Y:S01]  /*21e0*/  @!PT LDS RZ, [RZ] ;  /* 0x00000000fffff984 */ /* 0x000fe20000000800 */
[----:B------:R1:W-:Y:S06]  /*21f0*/  MEMBAR.ALL.CTA ;  /* 0x0000000000007992 */ /* 0x0003ec0000008000 */
[----:B-1----:R-:W1:Y:S01]  /*2200*/  FENCE.VIEW.ASYNC.S ;  /* 0x00000000000073c6 */ /* 0x002e620000000000 */
[----:B------:R-:W-:-:S04]  /*2210*/  PRMT R2, RZ, 0x654, R2 ;  /* 0x00000654ff027816 */ /* 0x000fc80000000002 */
[----:B-1----:R1:W-:Y:S01]  /*2220*/  SYNCS.ARRIVE.TRANS64.RED.A1T0 RZ, [R2+URZ], RZ ;  /* 0x000000ff02ff79a7 */ /* 0x0023e200081004ff */
[----:B--2---:R-:W-:-:S13]  /*2230*/  LOP3.LUT P2, RZ, R6, 0x1, RZ, 0xc0, !PT ;  /* 0x0000000106ff7812 */ /* 0x004fda000784c0ff */
[----:B------:R-:W-:Y:S01]  /*2240*/  @P2 SHF.R.U32.HI R3, RZ, 0x10, R5 ;  /* 0x00000010ff032819 */ /* 0x000fe20000011605 */
[----:B------:R-:W-:Y:S01]  /*2250*/  VOTEU.ANY UP0, P2 ;  /* 0x0000000000ff7886 */ /* 0x000fe20001000100 */
[----:B------:R-:W-:Y:S02]  /*2260*/  @P2 MOV R10, R4 ;  /* 0x00000004000a2202 */ /* 0x000fe40000000f00 */
[----:B------:R-:W-:Y:S02]  /*2270*/  @P2 R2UR.BROADCAST UR8, R3 ;  /* 0x00000000030822ca */ /* 0x000fe400008e0000 */
[----:B------:R-:W-:-:S11]  /*2280*/  @P2 LOP3.LUT R9, R5, 0xffff, RZ, 0xc0, !PT ;  /* 0x0000ffff05092812 */ /* 0x000fd600078ec0ff */
[----:B------:R-:W-:Y:S01]  /*2290*/  @UP0 UMOV UR36, UR8 ;  /* 0x0000000800240c82 */ /* 0x000fe20008000000 */
[----:B-1----:R-:W-:Y:S05]  /*22a0*/  @!P0 BRA `(.L_x_40) ;  /* 0x0000000000b88947 */ /* 0x002fea0003800000 */
[----:B------:R-:W3:Y:S01]  /*22b0*/  LDC.64 R4, c[0x0][0xb18] ;  /* 0x0002c600ff047b82 */ /* 0x000ee20000000a00 */
[----:B------:R-:W-:-:S07]  /*22c0*/  ISETP.NE.AND P3, PT, R40, 0x1, PT ;  /* 0x000000012800780c */ /* 0x000fce0003f65270 */
[----:B------:R-:W1:Y:S08]  /*22d0*/  LDC.64 R6, c[0x0][0xb10] ;  /* 0x0002c400ff067b82 */ /* 0x000e700000000a00 */
[----:B------:R-:W2:Y:S08]  /*22e0*/  LDC R18, c[0x0][0xb20] ;  /* 0x0002c800ff127b82 */ /* 0x000eb00000000800 */
[----:B------:R-:W4:Y:S01]  /*22f0*/  LDC R19, c[0x0][0xb0c] ;  /* 0x0002c300ff137b82 */ /* 0x000f220000000800 */
[----:B---3--:R-:W-:Y:S01]  /*2300*/  IMAD.HI.U32 R21, R0, R5, RZ ;  /* 0x0000000500157227 */ /* 0x008fe200078e00ff */
[----:B------:R-:W-:-:S03]  /*2310*/  ISETP.NE.AND P0, PT, R4, 0x1, PT ;  /* 0x000000010400780c */ /* 0x000fc60003f05270 */
[----:B------:R-:W-:-:S03]  /*2320*/  IMAD.HI.U32 R5, R9, R5, RZ ;  /* 0x0000000509057227 */ /* 0x000fc600078e00ff */
[----:B------:R-:W3:Y:S01]  /*2330*/  LDC.64 R2, c[0x0][0xb28] ;  /* 0x0002ca00ff027b82 */ /* 0x000ee20000000a00 */
[----:B-1----:R-:W-:-:S04]  /*2340*/  IMAD.HI.U32 R22, R8, R6, RZ ;  /* 0x0000000608167227 */ /* 0x002fc800078e00ff */
[----:B------:R-:W-:Y:S01]  /*2350*/  IMAD.HI.U32 R23, R10, R6, RZ ;  /* 0x000000060a177227 */ /* 0x000fe200078e00ff */
[----:B------:R-:W-:Y:S02]  /*2360*/  SHF.R.U32.HI R22, RZ, R7, R22 ;  /* 0x00000007ff167219 */ /* 0x000fe40000011616 */
[-C--:B--2---:R-:W-:Y:S02]  /*2370*/  SHF.R.U32.HI R21, RZ, R18.reuse, R21 ;  /* 0x00000012ff157219 */ /* 0x084fe40000011615 */
[----:B------:R-:W-:Y:S02]  /*2380*/  SHF.R.U32.HI R5, RZ, R18, R5 ;  /* 0x00000012ff057219 */ /* 0x000fe40000011605 */
[----:B------:R-:W-:Y:S02]  /*2390*/  SEL R21, R0, R21, !P0 ;  /* 0x0000001500157207 */ /* 0x000fe40004000000 */
[----:B------:R-:W-:Y:S02]  /*23a0*/  SHF.R.U32.HI R23, RZ, R7, R23 ;  /* 0x00000007ff177219 */ /* 0x000fe40000011617 */
[----:B----4-:R-:W-:-:S02]  /*23b0*/  ISETP.NE.AND P1, PT, R19, 0x1, PT ;  /* 0x000000011300780c */ /* 0x010fc40003f25270 */
[----:B------:R-:W-:Y:S02]  /*23c0*/  SEL R5, R9, R5, !P0 ;  /* 0x0000000509057207 */ /* 0x000fe40004000000 */
[----:B------:R-:W-:Y:S02]  /*23d0*/  SEL R22, R8, R22, !P1 ;  /* 0x0000001608167207 */ /* 0x000fe40004800000 */
[----:B------:R-:W-:Y:S01]  /*23e0*/  SEL R23, R10, R23, !P1 ;  /* 0x000000170a177207 */ /* 0x000fe20004800000 */
[----:B---3--:R-:W-:-:S04]  /*23f0*/  IMAD.HI.U32 R20, R21, R2, RZ ;  /* 0x0000000215147227 */ /* 0x008fc800078e00ff */
        /* <DEDUP_REMOVED lines=10> */
[----:B------:R-:W-:-:S04]  /*24a0*/  @!P0 IMAD.HI.U32 R7, R23, R2, RZ ;  /* 0x0000000217078227 */ /* 0x000fc800078e00ff */
[----:B------:R-:W-:Y:S01]  /*24b0*/  IMAD.MOV R2, RZ, RZ, -R6 ;  /* 0x000000ffff027224 */ /* 0x000fe200078e0a06 */
[----:B------:R-:W-:Y:S02]  /*24c0*/  @!P0 SHF.R.U32.HI R3, RZ, R3, R7 ;  /* 0x00000003ff038219 */ /* 0x000fe40000011607 */
[----:B------:R-:W-:Y:S01]  /*24d0*/  IADD3 R7, PT, PT, -R5, RZ, RZ ;  /* 0x000000ff05077210 */ /* 0x000fe20007ffe1ff */
[----:B------:R-:W-:Y:S01]  /*24e0*/  IMAD R2, R40, R2, R5 ;  /* 0x0000000228027224 */ /* 0x000fe200078e0205 */
        /* <DEDUP_REMOVED lines=10> */
.L_x_40:
[----:B------:R-:W1:Y:S02]  /*2590*/  LDCU UR8, c[0x0][0xb30] ;  /* 0x00016600ff0877ac */ /* 0x000e640008000800 */
[----:B-1----:R-:W-:-:S09]  /*25a0*/  UISETP.NE.AND UP0, UPT, UR8, 0x1, UPT ;  /* 0x000000010800788c */ /* 0x002fd2000bf05270 */
[----:B------:R-:W-:Y:S05]  /*25b0*/  BRA.U UP0, `(.L_x_41) ;  /* 0x0000000100407547 */ /* 0x000fea000b800000 */
[----:B------:R-:W1:Y:S08]  /*25c0*/  LDC.64 R4, c[0x0][0xb10] ;  /* 0x0002c400ff047b82 */ /* 0x000e700000000a00 */
[----:B------:R-:W2:Y:S08]  /*25d0*/  LDC.64 R2, c[0x0][0xb18] ;  /* 0x0002c600ff027b82 */ /* 0x000eb00000000a00 */
[----:B------:R-:W4:Y:S08]  /*25e0*/  LDC R6, c[0x0][0xb20] ;  /* 0x0002c800ff067b82 */ /* 0x000f300000000800 */
[----:B------:R-:W3:Y:S01]  /*25f0*/  LDC R7, c[0x0][0xb0c] ;  /* 0x0002c300ff077b82 */ /* 0x000ee20000000800 */
[----:B-1----:R-:W-:-:S05]  /*2600*/  IMAD.HI.U32 R4, R10, R4, RZ ;  /* 0x000000040a047227 */ /* 0x002fca00078e00ff */
[----:B------:R-:W-:Y:S01]  /*2610*/  SHF.R.U32.HI R4, RZ, R5, R4 ;  /* 0x00000005ff047219 */ /* 0x000fe20000011604 */
[----:B--2---:R-:W-:Y:S01]  /*2620*/  IMAD.HI.U32 R3, R9, R3, RZ ;  /* 0x0000000309037227 */ /* 0x004fe200078e00ff */
[----:B------:R-:W-:-:S04]  /*2630*/  ISETP.NE.AND P0, PT, R2, 0x1, PT ;  /* 0x000000010200780c */ /* 0x000fc80003f05270 */
[----:B----4-:R-:W-:-:S04]  /*2640*/  SHF.R.U32.HI R3, RZ, R6, R3 ;  /* 0x00000006ff037219 */ /* 0x010fc80000011603 */
[----:B------:R-:W-:Y:S02]  /*2650*/  SEL R3, R9, R3, !P0 ;  /* 0x0000000309037207 */ /* 0x000fe40004000000 */
[----:B---3--:R-:W-:-:S04]  /*2660*/  ISETP.NE.AND P1, PT, R7, 0x1, PT ;  /* 0x000000010700780c */ /* 0x008fc80003f25270 */
[----:B------:R-:W-:-:S05]  /*2670*/  SEL R4, R10, R4, !P1 ;  /* 0x000000040a047207 */ /* 0x000fca0004800000 */
[----:B------:R-:W-:Y:S02]  /*2680*/  IMAD.IADD R5, R3, 0x1, -R4 ;  /* 0x0000000103057824 */ /* 0x000fe400078e0a04 */
[----:B------:R-:W-:Y:S02]  /*2690*/  IMAD.IADD R3, R4, 0x1, -R3 ;  /* 0x0000000104037824 */ /* 0x000fe400078e0a03 */
[----:B------:R-:W-:Y:S02]  /*26a0*/  IMAD R10, R5, R7, R10 ;  /* 0x00000007050a7224 */ /* 0x000fe400078e020a */
[----:B------:R-:W-:-:S07]  /*26b0*/  IMAD R9, R3, R2, R9 ;  /* 0x0000000203097224 */ /* 0x000fce00078e0209 */
.L_x_41:
[----:B------:R-:W-:Y:S01]  /*26c0*/  VIADD R14, R14, 0x1 ;  /* 0x000000010e0e7836 */ /* 0x000fe20000000000 */
[----:B------:R-:W-:Y:S01]  /*26d0*/  PLOP3.LUT P1, PT, PT, PT, PT, 0x80, 0x8 ;  /* 0x000000000008781c */ /* 0x000fe20003f2f070 */
[----:B------:R-:W-:Y:S02]  /*26e0*/  IMAD.IADD R96, R10, 0x1, R95 ;  /* 0x000000010a607824 */ /* 0x000fe400078e025f */
[----:B------:R-:W-:Y:S01]  /*26f0*/  IMAD.IADD R97, R9, 0x1, R94 ;  /* 0x0000000109617824 */ /* 0x000fe200078e025e */
[----:B------:R-:W-:-:S04]  /*2700*/  ISETP.NE.AND P0, PT, R14, 0x2, PT ;  /* 0x000000020e00780c */ /* 0x000fc80003f05270 */
[----:B------:R-:W-:Y:S02]  /*2710*/  SEL R2, RZ, 0x1, P0 ;  /* 0x00000001ff027807 */ /* 0x000fe40000000000 */
[----:B------:R-:W-:Y:S02]  /*2720*/  SEL R14, R14, RZ, P0 ;  /* 0x000000ff0e0e7207 */ /* 0x000fe40000000000 */
[----:B------:R-:W-:Y:S01]  /*2730*/  LOP3.LUT R13, R13, R2, RZ, 0x3c, !PT ;  /* 0x000000020d0d7212 */ /* 0x000fe200078e3cff */
[----:B------:R-:W-:Y:S06]  /*2740*/  @P2 BRA `(.L_x_42) ;  /* 0xfffffff000002947 */ /* 0x000fec000383ffff */
[----:B------:R-:W-:Y:S01]  /*2750*/  UIADD3 UR4, UPT, UPT, UR4, 0x28, URZ ;  /* 0x0000002804047890 */ /* 0x000fe2000fffe0ff */
[----:B------:R-:W-:-:S03]  /*2760*/  SHF.L.U32 R2, R15, 0x1f, RZ ;  /* 0x0000001f0f027819 */ /* 0x000fc600000006ff */
[----:B------:R-:W-:-:S09]  /*2770*/  ULEA UR5, UR13, UR4, 0x3 ;  /* 0x000000040d057291 */ /* 0x000fd2000f8e18ff */
[----:B------:R-:W1:Y:S02]  /*2780*/  SYNCS.PHASECHK.TRANS64.TRYWAIT P0, [UR5], R2 ;  /* 0x00000002ff0075a7 */ /* 0x000e640008001105 */
[----:B-1----:R-:W-:Y:S05]  /*2790*/  @!P0 BRA `(.L_x_43) ;  /* 0x0000004800388947 */ /* 0x002fea0003800000 */
.L_x_126:
[----:B------:R-:W-:-:S04]  /*27a0*/  UIADD3 UR6, UPT, UPT, UR13, 0x1, URZ ;  /* 0x000000010d067890 */ /* 0x000fc8000fffe0ff */
[----:B------:R-:W-:-:S04]  /*27b0*/  UISETP.NE.AND UP0, UPT, UR6, 0x5, UPT ;  /* 0x000000050600788c */ /* 0x000fc8000bf05270 */
[----:B------:R-:W-:Y:S02]  /*27c0*/  USEL UR7, URZ, 0x1, UP0 ;  /* 0x00000001ff077887 */ /* 0x000fe40008000000 */
[----:B------:R-:W-:-:S04]  /*27d0*/  USEL UR6, UR6, URZ, UP0 ;  /* 0x000000ff06067287 */ /* 0x000fc80008000000 */
[----:B------:R-:W-:Y:S01]  /*27e0*/  ULEA UR5, UR6, UR4, 0x3 ;  /* 0x0000000406057291 */ /* 0x000fe2000f8e18ff */
[----:B-1----:R-:W-:-:S04]  /*27f0*/  LOP3.LUT R2, R15, UR7, RZ, 0x3c, !PT ;  /* 0x000000070f027c12 */ /* 0x002fc8000f8e3cff */
[----:B------:R-:W-:-:S04]  /*2800*/  SHF.L.U32 R3, R2, 0x1f, RZ ;  /* 0x0000001f02037819 */ /* 0x000fc800000006ff */
[----:B------:R-:W1:Y:S02]  /*2810*/  SYNCS.PHASECHK.TRANS64.TRYWAIT P0, [UR5], R3 ;  /* 0x00000003ff0075a7 */ /* 0x000e640008001105 */
[----:B-1----:R-:W-:Y:S05]  /*2820*/  @!P0 BRA `(.L_x_44) ;  /* 0x00000048002c8947 */ /* 0x002fea0003800000 */
.L_x_128:
[----:B------:R-:W-:-:S04]  /*2830*/  UIADD3 UR6, UPT, UPT, UR6, 0x1, URZ ;  /* 0x0000000106067890 */ /* 0x000fc8000fffe0ff */
[----:B------:R-:W-:-:S04]  /*2840*/  UISETP.NE.AND UP0, UPT, UR6, 0x5, UPT ;  /* 0x000000050600788c */ /* 0x000fc8000bf05270 */
[----:B------:R-:W-:Y:S02]  /*2850*/  USEL UR7, URZ, 0x1, UP0 ;  /* 0x00000001ff077887 */ /* 0x000fe40008000000 */
[----:B------:R-:W-:-:S04]  /*2860*/  USEL UR6, UR6, URZ, UP0 ;  /* 0x000000ff06067287 */ /* 0x000fc80008000000 */
[----:B------:R-:W-:Y:S01]  /*2870*/  ULEA UR5, UR6, UR4, 0x3 ;  /* 0x0000000406057291 */ /* 0x000fe2000f8e18ff */
[----:B------:R-:W-:-:S04]  /*2880*/  LOP3.LUT R2, R2, UR7, RZ, 0x3c, !PT ;  /* 0x0000000702027c12 */ /* 0x000fc8000f8e3cff */
[----:B-1----:R-:W-:-:S04]  /*2890*/  SHF.L.U32 R3, R2, 0x1f, RZ ;  /* 0x0000001f02037819 */ /* 0x002fc800000006ff */
[----:B------:R-:W1:Y:S02]  /*28a0*/  SYNCS.PHASECHK.TRANS64.TRYWAIT P0, [UR5], R3 ;  /* 0x00000003ff0075a7 */ /* 0x000e640008001105 */
[----:B-1----:R-:W-:Y:S05]  /*28b0*/  @!P0 BRA `(.L_x_45) ;  /* 0x0000004800208947 */ /* 0x002fea0003800000 */
.L_x_130:
        /* <DEDUP_REMOVED lines=9> */
.L_x_132:
[----:B------:R-:W-:-:S04]  /*2950*/  UIADD3 UR6, UPT, UPT, UR6, 0x1, URZ ;  /* 0x0000000106067890 */ /* 0x000fc8000fffe0ff */
[----:B------:R-:W-:-:S04]  /*2960*/  UISETP.NE.AND UP0, UPT, UR6, 0x5, UPT ;  /* 0x000000050600788c */ /* 0x000fc8000bf05270 */
[----:B------:R-:W-:Y:S02]  /*2970*/  USEL UR5, URZ, 0x1, UP0 ;  /* 0x00000001ff057887 */ /* 0x000fe40008000000 */
[----:B------:R-:W-:-:S04]  /*2980*/  USEL UR6, UR6, URZ, UP0 ;  /* 0x000000ff06067287 */ /* 0x000fc80008000000 */
[----:B------:R-:W-:Y:S01]  /*2990*/  ULEA UR6, UR6, UR4, 0x3 ;  /* 0x0000000406067291 */ /* 0x000fe2000f8e18ff */
[----:B------:R-:W-:-:S04]  /*29a0*/  LOP3.LUT R2, R2, UR5, RZ, 0x3c, !PT ;  /* 0x0000000502027c12 */ /* 0x000fc8000f8e3cff */
[----:B------:R-:W-:Y:S01]  /*29b0*/  SHF.L.U32 R2, R2, 0x1f, RZ ;  /* 0x0000001f02027819 */ /* 0x000fe200000006ff */
[----:B-1-3--:R-:W-:-:S07]  /*29c0*/  IMAD.U32 R0, RZ, RZ, UR6 ;  /* 0x00000006ff007e24 */ /* 0x00afce000f8e00ff */
.L_x_47:
[----:B-1----:R1:W2:Y:S02]  /*29d0*/  SYNCS.PHASECHK.TRANS64.TRYWAIT P0, [R0+URZ], R2 ;  /* 0x00000002000075a7 */ /* 0x0022a400080011ff */
[----:B--2---:R-:W-:Y:S05]  /*29e0*/  @!P0 NANOSLEEP.SYNCS 0x989680 ;  /* 0x009896800000895d */ /* 0x004fea0003900000 */
[----:B------:R-:W2:Y:S02]  /*29f0*/  @!P0 SYNCS.PHASECHK.TRANS64 P0, [R0+URZ], R2 ;  /* 0x00000002000085a7 */ /* 0x000ea400080010ff */
[----:B--2---:R-:W-:Y:S05]  /*2a00*/  @P0 EXIT ;  /* 0x000000000000094d */ /* 0x004fea0003800000 */
[----:B------:R-:W-:Y:S05]  /*2a10*/  BRA `(.L_x_47) ;  /* 0xfffffffc00ec7947 */ /* 0x000fea000383ffff */
.L_x_22:
[----:B------:R-:W-:-:S04]  /*2a20*/  UISETP.NE.AND UP1, UPT, UR37, URZ, UPT ;  /* 0x000000ff2500728c */ /* 0x000fc8000bf25270 */
[----:B------:R-:W-:-:S09]  /*2a30*/  UISETP.NE.OR UP1, UPT, UR10, 0x1, UP1 ;  /* 0x000000010a00788c */ /* 0x000fd20008f25670 */
[----:B------:R-:W-:Y:S05]  /*2a40*/  BRA.U UP1, `(.L_x_48) ;  /* 0x00000005014c7547 */ /* 0x000fea000b800000 */
[----:B------:R-:W-:Y:S01]  /*2a50*/  HFMA2 R11, -RZ, RZ, 0, 0 ;  /* 0x00000000ff0b7431 */ /* 0x000fe200000001ff */
[----:B------:R-:W-:Y:S01]  /*2a60*/  ISETP.GE.U32.AND P2, PT, R10, 0x2, PT ;  /* 0x000000020a00780c */ /* 0x000fe20003f46070 */
[----:B------:R-:W-:Y:S01]  /*2a70*/  IMAD.MOV.U32 R12, RZ, RZ, 0x1 ;  /* 0x00000001ff0c7424 */ /* 0x000fe200078e00ff */
[----:B------:R-:W-:Y:S01]  /*2a80*/  CS2R R8, SRZ ;  /* 0x0000000000087805 */ /* 0x000fe2000001ff00 */
[----:B------:R-:W-:Y:S01]  /*2a90*/  IMAD.MOV.U32 R3, RZ, RZ, RZ ;  /* 0x000000ffff037224 */ /* 0x000fe200078e00ff */
[----:B------:R-:W-:Y:S01]  /*2aa0*/  UMOV UR4, 0x400 ;  /* 0x0000040000047882 */ /* 0x000fe20000000000 */
[----:B------:R-:W-:Y:S01]  /*2ab0*/  UMOV UR6, URZ ;  /* 0x000000ff00067c82 */ /* 0x000fe20008000000 */
[----:B------:R-:W-:-:S12]  /*2ac0*/  ULEA UR37, UR37, UR4, 0x18 ;  /* 0x0000000425257291 */ /* 0x000fd8000f8ec0ff */
.L_x_52:
[----:B------:R-:W-:Y:S02]  /*2ad0*/  LEA R0, R3, UR37, 0x3 ;  /* 0x0000002503007c11 */ /* 0x000fe4000f8e18ff */
[----:B------:R-:W-:-:S03]  /*2ae0*/  SHF.L.U32 R4, R8, 0x1f, RZ ;  /* 0x0000001f08047819 */ /* 0x000fc600000006ff */
[----:B------:R-:W-:Y:S01]  /*2af0*/  VIADD R5, R0, 0xf0 ;  /* 0x000000f000057836 */ /* 0x000fe20000000000 */
[----:B------:R-:W1:Y:S02]  /*2b00*/  SYNCS.PHASECHK.TRANS64.TRYWAIT P0, [R0+URZ+0xe0], R4 ;  /* 0x0000e004000075a7 */ /* 0x000e6400080011ff */
[----:B-1----:R-:W-:Y:S05]  /*2b10*/  @!P0 BRA `(.L_x_49) ;  /* 0x0000004400b88947 */ /* 0x002fea0003800000 */
.L_x_133:
[----:B------:R-:W-:Y:S01]  /*2b20*/  ULEA UR5, UR6, UR37, 0x3 ;  /* 0x0000002506057291 */ /* 0x000fe2000f8e18ff */
[----:B-1----:R-:W-:Y:S01]  /*2b30*/  PRMT R0, RZ, 0x654, R5 ;  /* 0x00000654ff007816 */ /* 0x002fe20000000005 */
[----:B------:R-:W-:Y:S01]  /*2b40*/  @!P2 IMAD.MOV.U32 R4, RZ, RZ, 0x10 ;  /* 0x00000010ff04a424 */ /* 0x000fe200078e00ff */
[----:B------:R-:W-:Y:S01]  /*2b50*/  SHF.L.U32 R5, R12, 0x1f, RZ ;  /* 0x0000001f0c057819 */ /* 0x000fe200000006ff */
[----:B------:R-:W-:Y:S01]  /*2b60*/  UIADD3 UR4, UPT, UPT, UR5, 0x80, URZ ;  /* 0x0000008005047890 */ /* 0x000fe2000fffe0ff */
[----:B------:R1:W-:Y:S05]  /*2b70*/  SYNCS.ARRIVE.TRANS64.RED.A1T0 RZ, [R0+URZ], RZ ;  /* 0x000000ff00ff79a7 */ /* 0x0003ea00081004ff */
[----:B------:R-:W-:Y:S01]  /*2b80*/  IMAD.U32 R6, RZ, RZ, UR4 ;  /* 0x00000004ff067e24 */ /* 0x000fe2000f8e00ff */
[----:B------:R-:W2:Y:S04]  /*2b90*/  SYNCS.PHASECHK.TRANS64.TRYWAIT P0, [UR5+0x90], R5 ;  /* 0x00009005ff0075a7 */ /* 0x000ea80008001105 */
[----:B------:R-:W-:Y:S01]  /*2ba0*/  PRMT R6, R10, 0x654, R6 ;  /* 0x000006540a067816 */ /* 0x000fe20000000006 */
[----:B-12---:R-:W-:Y:S06]  /*2bb0*/  @!P0 BRA `(.L_x_50) ;  /* 0x0000004400a48947 */ /* 0x006fec0003800000 */
.L_x_135:
[----:B------:R-:W-:Y:S01]  /*2bc0*/  ULEA UR4, UR6, UR37, 0x4 ;  /* 0x0000002506047291 */ /* 0x000fe2000f8e20ff */
[----:B------:R-:W-:Y:S01]  /*2bd0*/  SEL R2, R6, R2, !P2 ;  /* 0x0000000206027207 */ /* 0x000fe20005000000 */
[----:B------:R-:W-:Y:S01]  /*2be0*/  UIADD3 UR5, UPT, UPT, UR5, 0x80, URZ ;  /* 0x0000008005057890 */ /* 0x000fe2000fffe0ff */
[----:B-1----:R-:W-:Y:S01]  /*2bf0*/  LEA R0, R11, UR37, 0x3 ;  /* 0x000000250b007c11 */ /* 0x002fe2000f8e18ff */
[----:B------:R-:W-:Y:S01]  /*2c00*/  UIADD3 UR4, UPT, UPT, UR4, 0x110, URZ ;  /* 0x0000011004047890 */ /* 0x000fe2000fffe0ff */
[----:B------:R1:W-:Y:S01]  /*2c10*/  @!P2 SYNCS.ARRIVE.TRANS64.RED RZ, [R2+URZ], R4 ;  /* 0x0000000402ffa9a7 */ /* 0x0003e200080004ff */
[----:B------:R-:W-:Y:S01]  /*2c20*/  UIADD3 UR6, UPT, UPT, UR6, 0x1, URZ ;  /* 0x0000000106067890 */ /* 0x000fe2000fffe0ff */
[----:B------:R-:W-:-:S03]  /*2c30*/  VIADD R3, R3, 0x1 ;  /* 0x0000000103037836 */ /* 0x000fc60000000000 */
[----:B------:R-:W-:Y:S02]  /*2c40*/  UISETP.NE.AND UP0, UPT, UR6, 0x2, UPT ;  /* 0x000000020600788c */ /* 0x000fe4000bf05270 */
[----:B------:R-:W-:Y:S01]  /*2c50*/  ISETP.NE.AND P0, PT, R3, 0x2, PT ;  /* 0x000000020300780c */ /* 0x000fe20003f05270 */
[----:B------:R-:W-:Y:S06]  /*2c60*/  UGETNEXTWORKID.BROADCAST [UR4], [UR5] ;  /* 0x00000000040073ca */ /* 0x000fec0008000100 */
[----:B------:R-:W-:Y:S02]  /*2c70*/  USEL UR4, URZ, 0x1, UP0 ;  /* 0x00000001ff047887 */ /* 0x000fe40008000000 */
[----:B------:R-:W-:-:S04]  /*2c80*/  USEL UR6, UR6, URZ, UP0 ;  /* 0x000000ff06067287 */ /* 0x000fc80008000000 */
[----:B------:R-:W-:Y:S02]  /*2c90*/  LOP3.LUT R12, R12, UR4, RZ, 0x3c, !PT ;  /* 0x000000040c0c7c12 */ /* 0x000fe4000f8e3cff */
[----:B-1----:R-:W-:-:S04]  /*2ca0*/  SHF.L.U32 R4, R9, 0x1f, RZ ;  /* 0x0000001f09047819 */ /* 0x002fc800000006ff */
[----:B------:R-:W1:Y:S02]  /*2cb0*/  SYNCS.PHASECHK.TRANS64.TRYWAIT P1, [R0+URZ+0x80], R4 ;  /* 0x00008004000075a7 */ /* 0x000e6400080211ff */
[----:B-1----:R-:W-:Y:S05]  /*2cc0*/  @!P1 BRA `(.L_x_51) ;  /* 0x0000004400789947 */ /* 0x002fea0003800000 */
.L_x_136:
[----:B-1----:R-:W-:Y:S01]  /*2cd0*/  LEA R4, R11, UR37, 0x4 ;  /* 0x000000250b047c11 */ /* 0x002fe2000f8e20ff */
[----:B------:R-:W-:Y:S01]  /*2ce0*/  VIADD R0, R0, 0x90 ;  /* 0x0000009000007836 */ /* 0x000fe20000000000 */
[----:B------:R-:W-:Y:S01]  /*2cf0*/  SEL R3, R3, RZ, P0 ;  /* 0x000000ff03037207 */ /* 0x000fe20000000000 */
[----:B------:R-:W-:-:S03]  /*2d00*/  VIADD R11, R11, 0x1 ;  /* 0x000000010b0b7836 */ /* 0x000fc60000000000 */
[----:B------:R-:W1:Y:S01]  /*2d10*/  LDS.128 R4, [R4+0x110] ;  /* 0x0001100004047984 */ /* 0x000e620000000c00 */
[----:B------:R-:W-:Y:S02]  /*2d20*/  PRMT R0, RZ, 0x654, R0 ;  /* 0x00000654ff007816 */ /* 0x000fe40000000000 */
[C---:B------:R-:W-:Y:S01]  /*2d30*/  ISETP.NE.AND P1, PT, R11.reuse, 0x2, PT ;  /* 0x000000020b00780c */ /* 0x040fe20003f25270 */
[----:B------:R-:W-:Y:S01]  /*2d40*/  @!PT LDS RZ, [RZ] ;  /* 0x00000000fffff984 */ /* 0x000fe20000000800 */
[----:B------:R-:W-:Y:S01]  /*2d50*/  @!PT LDS RZ, [RZ] ;  /* 0x00000000fffff984 */ /* 0x000fe20000000800 */
[----:B------:R-:W-:Y:S01]  /*2d60*/  @!PT LDS RZ, [RZ] ;  /* 0x00000000fffff984 */ /* 0x000fe20000000800 */
[----:B------:R-:W-:Y:S01]  /*2d70*/  @!PT LDS RZ, [RZ] ;  /* 0x00000000fffff984 */ /* 0x000fe20000000800 */
[----:B------:R2:W-:Y:S06]  /*2d80*/  MEMBAR.ALL.CTA ;  /* 0x0000000000007992 */ /* 0x0005ec0000008000 */
[----:B--2---:R-:W2:Y:S01]  /*2d90*/  FENCE.VIEW.ASYNC.S ;  /* 0x00000000000073c6 */ /* 0x004ea20000000000 */
[----:B------:R-:W-:Y:S01]  /*2da0*/  SEL R11, R11, RZ, P1 ;  /* 0x000000ff0b0b7207 */ /* 0x000fe20000800000 */
[----:B--2---:R2:W-:Y:S01]  /*2db0*/  SYNCS.ARRIVE.TRANS64.RED.A1T0 RZ, [R0+URZ], RZ ;  /* 0x000000ff00ff79a7 */ /* 0x0045e200081004ff */
[----:B-1----:R-:W-:-:S02]  /*2dc0*/  LOP3.LUT P3, RZ, R6, 0x1, RZ, 0xc0, !PT ;  /* 0x0000000106ff7812 */ /* 0x002fc4000786c0ff */
[----:B------:R-:W-:-:S04]  /*2dd0*/  SEL R4, RZ, 0x1, P1 ;  /* 0x00000001ff047807 */ /* 0x000fc80000800000 */
[----:B------:R-:W-:Y:S02]  /*2de0*/  LOP3.LUT R9, R9, R4, RZ, 0x3c, !PT ;  /* 0x0000000409097212 */ /* 0x000fe400078e3cff */
[----:B--2---:R-:W-:-:S04]  /*2df0*/  SEL R0, RZ, 0x1, P0 ;  /* 0x00000001ff007807 */ /* 0x004fc80000000000 */
[----:B------:R-:W-:Y:S01]  /*2e00*/  LOP3.LUT R8, R8, R0, RZ, 0x3c, !PT ;  /* 0x0000000008087212 */ /* 0x000fe200078e3cff */
[----:B------:R-:W-:Y:S06]  /*2e10*/  @P3 BRA `(.L_x_52) ;  /* 0xfffffffc002c3947 */ /* 0x000fec000383ffff */
[----:B------:R-:W-:Y:S01]  /*2e20*/  ULEA UR5, UR6, UR37, 0x3 ;  /* 0x0000002506057291 */ /* 0x000fe2000f8e18ff */
[----:B------:R-:W-:-:S08]  /*2e30*/  SHF.L.U32 R2, R12, 0x1f, RZ ;  /* 0x0000001f0c027819 */ /* 0x000fd000000006ff */
[----:B------:R-:W1:Y:S02]  /*2e40*/  SYNCS.PHASECHK.TRANS64 P0, [UR5+0x90], R2 ;  /* 0x00009002ff0075a7 */ /* 0x000e640008001005 */
[----:B-1----:R-:W-:Y:S05]  /*2e50*/  @P0 BRA `(.L_x_53) ;  /* 0x0000000000080947 */ /* 0x002fea0003800000 */
[----:B------:R-:W1:Y:S02]  /*2e60*/  SYNCS.PHASECHK.TRANS64.TRYWAIT P0, [UR5+0x90], R2 ;  /* 0x00009002ff0075a7 */ /* 0x000e640008001105 */
[----:B-1----:R-:W-:Y:S05]  /*2e70*/  @!P0 BRA `(.L_x_54) ;  /* 0x0000004400208947 */ /* 0x002fea0003800000 */
.L_x_53:
[----:B------:R-:W-:-:S04]  /*2e80*/  UIADD3 UR4, UPT, UPT, UR6, 0x1, URZ ;  /* 0x0000000106047890 */ /* 0x000fc8000fffe0ff */
[----:B------:R-:W-:-:S04]  /*2e90*/  UISETP.NE.AND UP0, UPT, UR4, 0x2, UPT ;  /* 0x000000020400788c */ /* 0x000fc8000bf05270 */
[----:B------:R-:W-:Y:S02]  /*2ea0*/  USEL UR7, URZ, 0x1, UP0 ;  /* 0x00000001ff077887 */ /* 0x000fe40008000000 */
[----:B------:R-:W-:-:S04]  /*2eb0*/  USEL UR4, UR4, URZ, UP0 ;  /* 0x000000ff04047287 */ /* 0x000fc80008000000 */
[----:B------:R-:W-:Y:S01]  /*2ec0*/  ULEA UR4, UR4, UR37, 0x3 ;  /* 0x0000002504047291 */ /* 0x000fe2000f8e18ff */
[----:B-1----:R-:W-:-:S04]  /*2ed0*/  LOP3.LUT R2, R12, UR7, RZ, 0x3c, !PT ;  /* 0x000000070c027c12 */ /* 0x002fc8000f8e3cff */
[----:B------:R-:W-:-:S04]  /*2ee0*/  SHF.L.U32 R0, R2, 0x1f, RZ ;  /* 0x0000001f02007819 */ /* 0x000fc800000006ff */
[----:B------:R-:W1:Y:S02]  /*2ef0*/  SYNCS.PHASECHK.TRANS64 P0, [UR4+0x90], R0 ;  /* 0x00009000ff0075a7 */ /* 0x000e640008001004 */
[----:B-1----:R-:W-:Y:S05]  /*2f00*/  @P0 EXIT ;  /* 0x000000000000094d */ /* 0x002fea0003800000 */
[----:B------:R-:W-:Y:S02]  /*2f10*/  SHF.L.U32 R2, R2, 0x1f, RZ ;  /* 0x0000001f02027819 */ /* 0x000fe400000006ff */
[----:B------:R-:W-:-:S07]  /*2f20*/  MOV R0, UR4 ;  /* 0x0000000400007c02 */ /* 0x000fce0008000f00 */
.L_x_55:
[----:B-1----:R1:W2:Y:S02]  /*2f30*/  SYNCS.PHASECHK.TRANS64.TRYWAIT P0, [R0+URZ+0x90], R2 ;  /* 0x00009002000075a7 */ /* 0x0022a400080011ff */
[----:B--2---:R-:W-:Y:S05]  /*2f40*/  @!P0 NANOSLEEP.SYNCS 0x989680 ;  /* 0x009896800000895d */ /* 0x004fea0003900000 */
[----:B------:R-:W2:Y:S02]  /*2f50*/  @!P0 SYNCS.PHASECHK.TRANS64 P0, [R0+URZ+0x90], R2 ;  /* 0x00009002000085a7 */ /* 0x000ea400080010ff */
[----:B--2---:R-:W-:Y:S05]  /*2f60*/  @P0 EXIT ;  /* 0x000000000000094d */ /* 0x004fea0003800000 */
[----:B------:R-:W-:Y:S05]  /*2f70*/  BRA `(.L_x_55) ;  /* 0xfffffffc00ec7947 */ /* 0x000fea000383ffff */
.L_x_48:
[----:B------:R-:W-:Y:S05]  /*2f80*/  BRA.U UP4, `(.L_x_56) ;  /* 0x0000001504487547 */ /* 0x000fea000b800000 */
[----:B------:R-:W-:Y:S01]  /*2f90*/  UMOV UR6, 0x40 ;  /* 0x0000004000067882 */ /* 0x000fe20000000000 */
[----:B------:R-:W-:Y:S01]  /*2fa0*/  NOP ;  /* 0x0000000000007918 */ /* 0x000fe20000000000 */
[----:B------:R-:W-:Y:S01]  /*2fb0*/  ULEA UR6, UR37, UR6, 0x18 ;  /* 0x0000000625067291 */ /* 0x000fe2000f8ec0ff */
[----:B------:R-:W-:Y:S02]  /*2fc0*/  UMOV UR7, 0x400 ;  /* 0x0000040000077882 */ /* 0x000fe40000000000 */
[----:B------:R-:W-:-:S06]  /*2fd0*/  ULEA UR37, UR37, UR7, 0x18 ;  /* 0x0000000725257291 */ /* 0x000fcc000f8ec0ff */
[----:B------:R-:W1:Y:S02]  /*2fe0*/  LDS.U8 R2, [UR6+0x1c] ;  /* 0x00001c06ff027984 */ /* 0x000e640008000000 */
[----:B-1----:R-:W-:-:S13]  /*2ff0*/  ISETP.NE.AND P0, PT, R2, RZ, PT ;  /* 0x000000ff0200720c */ /* 0x002fda0003f05270 */
[----:B------:R-:W-:Y:S05]  /*3000*/  @P0 BRA `(.L_x_57) ;  /* 0x0000000400080947 */ /* 0x000fea0003800000 */
[----:B------:R-:W-:Y:S02]  /*3010*/  UISETP.NE.U32.AND UP0, UPT, UR5, 0x1, UPT ;  /* 0x000000010500788c */ /* 0x000fe4000bf05070 */
[----:B------:R-:W-:-:S07]  /*3020*/  UIADD3 UR8, UPT, UPT, UR6, 0x8, URZ ;  /* 0x0000000806087890 */ /* 0x000fce000fffe0ff */
[----:B------:R-:W-:Y:S05]  /*3030*/  BRA.U !UP0, `(.L_x_58) ;  /* 0x00000001089c7547 */ /* 0x000fea000b800000 */
[----:B------:R-:W-:Y:S01]  /*3040*/  ELECT P0, URZ, PT ;  /* 0x0000000000ff782f */ /* 0x000fe20003800000 */
[----:B------:R-:W-:-:S12]  /*3050*/  BSSY B0, `(.L_x_58) ;  /* 0x0000025000007945 */ /* 0x000fd80003800000 */
[----:B------:R-:W-:Y:S05]  /*3060*/  @!P0 BRA `(.L_x_59) ;  /* 0x00000000008c8947 */ /* 0x000fea0003800000 */
[----:B------:R-:W-:-:S05]  /*3070*/  UMOV UR7, 0x10 ;  /* 0x0000001000077882 */ /* 0x000fca0000000000 */
[----:B------:R-:W-:Y:S04]  /*3080*/  DEPBAR.LE SB1, 0x36 ;  /* 0x00009d800000791a */ /* 0x000fe80000000000 */
[----:B------:R-:W1:Y:S02]  /*3090*/  UTCATOMSWS.2CTA.FIND_AND_SET.ALIGN UP1, UR7, UR7 ;  /* 0x00000007000775e3 */ /* 0x000e640008220800 */
[----:B-1----:R-:W-:Y:S01]  /*30a0*/  MOV R10, UR7 ;  /* 0x00000007000a7c02 */ /* 0x002fe20008000f00 */
[----:B------:R-:W-:Y:S06]  /*30b0*/  BRA.U UP1, `(.L_x_60) ;  /* 0x0000000101187547 */ /* 0x000fec000b800000 */
.L_x_61:
[----:B------:R-:W-:Y:S05]  /*30c0*/  NANOSLEEP 0x64 ;  /* 0x000000640000795d */ /* 0x000fea0003800000 */
[----:B------:R-:W-:-:S05]  /*30d0*/  UMOV UR7, 0x10 ;  /* 0x0000001000077882 */ /* 0x000fca0000000000 */
[----:B------:R-:W-:Y:S04]  /*30e0*/  DEPBAR.LE SB1, 0x36 ;  /* 0x00009d800000791a */ /* 0x000fe80000000000 */
[----:B------:R-:W1:Y:S02]  /*30f0*/  UTCATOMSWS.2CTA.FIND_AND_SET.ALIGN UP1, UR7, UR7 ;  /* 0x00000007000775e3 */ /* 0x000e640008220800 */
[----:B-1----:R-:W-:Y:S01]  /*3100*/  MOV R10, UR7 ;  /* 0x00000007000a7c02 */ /* 0x002fe20008000f00 */
[----:B------:R-:W-:Y:S05]  /*3110*/  BRA.U !UP1, `(.L_x_61) ;  /* 0xfffffffd09e87547 */ /* 0x000fea000b83ffff */
.L_x_60:
[----:B------:R-:W1:Y:S01]  /*3120*/  LDS R5, [UR6+0x10] ;  /* 0x00001006ff057984 */ /* 0x000e620008000800 */
[----:B------:R-:W-:Y:S01]  /*3130*/  IMAD.U32 R3, RZ, RZ, UR37 ;  /* 0x00000025ff037e24 */ /* 0x000fe2000f8e00ff */
[----:B------:R-:W-:-:S03]  /*3140*/  MOV R2, UR4 ;  /* 0x0000000400027c02 */ /* 0x000fc60008000f00 */
[----:B------:R-:W-:Y:S01]  /*3150*/  VIADD R3, R3, 0x130 ;  /* 0x0000013003037836 */ /* 0x000fe20000000000 */
[----:B-1----:R-:W-:-:S04]  /*3160*/  SHF.L.U32 R5, R5, 0x1f, RZ ;  /* 0x0000001f05057819 */ /* 0x002fc800000006ff */
[----:B------:R-:W1:Y:S02]  /*3170*/  SYNCS.PHASECHK.TRANS64.TRYWAIT P0, [UR6+0x8], R5 ;  /* 0x00000805ff0075a7 */ /* 0x000e640008001106 */
[----:B-1----:R-:W-:Y:S05]  /*3180*/  @P0 BRA `(.L_x_62) ;  /* 0x0000000000080947 */ /* 0x002fea0003800000 */
[----:B------:R-:W1:Y:S02]  /*3190*/  SYNCS.PHASECHK.TRANS64.TRYWAIT P0, [UR6+0x8], R5 ;  /* 0x00000805ff0075a7 */ /* 0x000e640008001106 */
[----:B-1----:R-:W-:Y:S05]  /*31a0*/  @!P0 BRA `(.L_x_63) ;  /* 0x00000040006c8947 */ /* 0x002fea0003800000 */
.L_x_62:
[----:B-1----:R-:W-:Y:S01]  /*31b0*/  HFMA2 R4, -RZ, RZ, 0, 5.9604644775390625e-08 ;  /* 0x00000001ff047431 */ /* 0x002fe200000001ff */
[----:B------:R-:W-:Y:S01]  /*31c0*/  UPRMT UR7, UR4, 0x654, UR8 ;  /* 0x0000065404077896 */ /* 0x000fe20008000008 */
[----:B------:R-:W-:Y:S01]  /*31d0*/  IMAD.MOV.U32 R7, RZ, RZ, 0xffff ;  /* 0x0000ffffff077424 */ /* 0x000fe200078e00ff */
[----:B------:R-:W-:Y:S01]  /*31e0*/  PRMT R2, R2, 0x654, R3 ;  /* 0x0000065402027816 */ /* 0x000fe20000000003 */
[----:B------:R-:W-:Y:S02]  /*31f0*/  IMAD.MOV.U32 R5, RZ, RZ, 0x4 ;  /* 0x00000004ff057424 */ /* 0x000fe400078e00ff */
[----:B------:R-:W-:Y:S01]  /*3200*/  IMAD.SHL.U32 R9, R10, 0x20, RZ ;  /* 0x000000200a097824 */ /* 0x000fe200078e00ff */
[----:B------:R-:W-:Y:S02]  /*3210*/  MOV R3, UR7 ;  /* 0x0000000700037c02 */ /* 0x000fe40008000f00 */
[-C--:B------:R-:W-:Y:S01]  /*3220*/  SHF.L.U32 R7, R7, R10.reuse, RZ ;  /* 0x0000000a07077219 */ /* 0x080fe200000006ff */
[----:B------:R1:W-:Y:S01]  /*3230*/  SYNCS.ARRIVE.TRANS64.RED RZ, [UR7], R5 ;  /* 0x00000005ffff79a7 */ /* 0x0003e20008000407 */
[----:B------:R-:W-:Y:S01]  /*3240*/  SHF.L.U32 R6, R4, R10, RZ ;  /* 0x0000000a04067219 */ /* 0x000fe200000006ff */
[----:B------:R1:W-:Y:S04]  /*3250*/  STS [UR37+0x130], R9 ;  /* 0x00013009ff007988 */ /* 0x0003e80008000825 */
[----:B------:R1:W-:Y:S04]  /*3260*/  STAS [R2.64], R10 ;  /* 0x0000000a02007dbd */ /* 0x0003e8000c0008ff */
[----:B------:R1:W-:Y:S04]  /*3270*/  ATOMS.OR RZ, [UR6+0x14], R7 ;  /* 0x00001407ffff798c */ /* 0x0003e8000b000006 */
[----:B------:R1:W-:Y:S04]  /*3280*/  ATOMS.OR RZ, [UR6+0x18], R6 ;  /* 0x00001806ffff798c */ /* 0x0003e8000b000006 */
[----:B------:R1:W-:Y:S02]  /*3290*/  ATOMS.XOR RZ, [UR6+0x10], R4 ;  /* 0x00001004ffff798c */ /* 0x0003e4000b800006 */
.L_x_59:
[----:B------:R-:W-:Y:S05]  /*32a0*/  BSYNC B0 ;  /* 0x0000000000007941 */ /* 0x000fea0003800000 */
.L_x_58:
[----:B------:R-:W-:Y:S05]  /*32b0*/  BRA.U UP0, `(.L_x_64) ;  /* 0x00000001006c7547 */ /* 0x000fea000b800000 */
[----:B------:R-:W-:-:S03]  /*32c0*/  UMOV UR7, 0xffffffff ;  /* 0xffffffff00077882 */ /* 0x000fc60000000000 */
[----:B------:R-:W-:Y:S05]  /*32d0*/  BRA.DIV UR7, `(.L_x_65) ;  /* 0x0000004207387947 */ /* 0x000fea000b800000 */
[----:B------:R-:W-:-:S13]  /*32e0*/  ELECT P6, URZ, PT ;  /* 0x0000000000ff782f */ /* 0x000fda00038c0000 */
.L_x_140:
[----:B------:R-:W-:Y:S05]  /*32f0*/  @!P6 BRA `(.L_x_64) ;  /* 0x00000000005ce947 */ /* 0x000fea0003800000 */
[----:B-1----:R-:W1:Y:S02]  /*3300*/  LDS R3, [UR6+0x10] ;  /* 0x00001006ff037984 */ /* 0x002e640008000800 */
[----:B-1----:R-:W-:-:S04]  /*3310*/  SHF.L.U32 R3, R3, 0x1f, RZ ;  /* 0x0000001f03037819 */ /* 0x002fc800000006ff */
[----:B------:R-:W1:Y:S02]  /*3320*/  SYNCS.PHASECHK.TRANS64.TRYWAIT P0, [UR6+0x8], R3 ;  /* 0x00000803ff0075a7 */ /* 0x000e640008001106 */
[----:B-1----:R-:W-:Y:S05]  /*3330*/  @P0 BRA `(.L_x_66) ;  /* 0x0000000000080947 */ /* 0x002fea0003800000 */
[----:B------:R-:W1:Y:S02]  /*3340*/  SYNCS.PHASECHK.TRANS64.TRYWAIT P0, [UR6+0x8], R3 ;  /* 0x00000803ff0075a7 */ /* 0x000e640008001106 */
[----:B-1----:R-:W-:Y:S05]  /*3350*/  @!P0 BRA `(.L_x_67) ;  /* 0x0000004000388947 */ /* 0x002fea0003800000 */
.L_x_66:
[----:B------:R-:W2:Y:S01]  /*3360*/  LDS R5, [UR37+0x130] ;  /* 0x00013025ff057984 */ /* 0x000ea20008000800 */
[----:B-1----:R-:W-:Y:S02]  /*3370*/  HFMA2 R2, -RZ, RZ, 0, 5.9604644775390625e-08 ;  /* 0x00000001ff027431 */ /* 0x002fe400000001ff */
[----:B------:R-:W-:Y:S01]  /*3380*/  IMAD.MOV.U32 R3, RZ, RZ, 0xffff ;  /* 0x0000ffffff037424 */ /* 0x000fe200078e00ff */
[----:B------:R-:W-:Y:S01]  /*3390*/  UPRMT UR7, UR4, 0x654, UR8 ;  /* 0x0000065404077896 */ /* 0x000fe20008000008 */
[----:B--2---:R-:W-:-:S03]  /*33a0*/  IMAD.SHL.U32 R4, R5, 0x20, RZ ;  /* 0x0000002005047824 */ /* 0x004fc600078e00ff */
[-C--:B------:R-:W-:Y:S02]  /*33b0*/  SHF.L.U32 R3, R3, R5.reuse, RZ ;  /* 0x0000000503037219 */ /* 0x080fe400000006ff */
[----:B------:R-:W-:Y:S01]  /*33c0*/  SHF.L.U32 R5, R2, R5, RZ ;  /* 0x0000000502057219 */ /* 0x000fe200000006ff */
[----:B------:R2:W-:Y:S04]  /*33d0*/  STS [UR37+0x130], R4 ;  /* 0x00013004ff007988 */ /* 0x0005e80008000825 */
[----:B------:R2:W-:Y:S04]  /*33e0*/  ATOMS.OR RZ, [UR6+0x14], R3 ;  /* 0x00001403ffff798c */ /* 0x0005e8000b000006 */
[----:B------:R2:W-:Y:S01]  /*33f0*/  ATOMS.OR RZ, [UR6+0x18], R5 ;  /* 0x00001805ffff798c */ /* 0x0005e2000b000006 */
[----:B------:R-:W-:Y:S03]  /*3400*/  SYNCS.ARRIVE.TRANS64.RED.A1T0 RZ, [UR7], RZ ;  /* 0x000000ffffff79a7 */ /* 0x000fe60008100407 */
[----:B------:R2:W-:Y:S01]  /*3410*/  ATOMS.XOR RZ, [UR6+0x10], R2 ;  /* 0x00001002ffff798c */ /* 0x0005e2000b800006 */
[----:B------:R-:W-:Y:S05]  /*3420*/  BRA `(.L_x_64) ;  /* 0x0000000000107947 */ /* 0x000fea0003800000 */
.L_x_57:
[----:B------:R-:W-:-:S05]  /*3430*/  MOV R2, 0xffffffff ;  /* 0xffffffff00027802 */ /* 0x000fca0000000f00 */
[----:B------:R1:W-:Y:S02]  /*3440*/  STS [UR37+0x130], R2 ;  /* 0x00013002ff007988 */ /* 0x0003e40008000825 */
[----:B-1----:R-:W-:Y:S02]  /*3450*/  MOV R2, 0x3470 ;  /* 0x0000347000027802 */ /* 0x002fe40000000f00 */
[----:B-----5:R-:W-:Y:S05]  /*3460*/  CALL.REL.NOINC `($__internal_1_$__cuda_sm10x_tcgen05_guardrail_trap_phase_invalid_during_alloc) ;  /* 0x0000004400547944 */ /* 0x020fea0003c00000 */
.L_x_64:
[----:B------:R-:W-:Y:S05]  /*3470*/  WARPSYNC.ALL ;  /* 0x0000000000007948 */ /* 0x000fea0003800000 */
[----:B------:R-:W3:Y:S01]  /*3480*/  S2UR UR7, SR_CgaCtaId ;  /* 0x00000000000779c3 */ /* 0x000ee20000008800 */
[----:B------:R-:W-:Y:S01]  /*3490*/  UMOV UR6, 0x400 ;  /* 0x0000040000067882 */ /* 0x000fe20000000000 */
[----:B------:R-:W-:-:S06]  /*34a0*/  NOP ;  /* 0x0000000000007918 */ /* 0x000fcc0000000000 */
[----:B------:R-:W-:Y:S06]  /*34b0*/  BAR.ARV 0x6, 0xa0 ;  /* 0x0182800000007b1d */ /* 0x000fec0000002000 */
[----:B------:R-:W4:Y:S01]  /*34c0*/  LDCU UR8, c[0x0][0x38c] ;  /* 0x00007180ff0877ac */ /* 0x000f220008000800 */
[----:B------:R-:W-:Y:S01]  /*34d0*/  LOP3.LUT R0, R0, 0xffff, RZ, 0xc0, !PT ;  /* 0x0000ffff00007812 */ /* 0x000fe200078ec0ff */
[----:B-1----:R-:W-:Y:S01]  /*34e0*/  IMAD.MOV.U32 R9, RZ, RZ, 0x1 ;  /* 0x00000001ff097424 */ /* 0x002fe200078e00ff */
[----:B------:R-:W-:Y:S01]  /*34f0*/  LOP3.LUT R8, R8, 0xffff, RZ, 0xc0, !PT ;  /* 0x0000ffff08087812 */ /* 0x000fe200078ec0ff */
[----:B------:R-:W-:Y:S01]  /*3500*/  UMOV UR19, URZ ;  /* 0x000000ff00137c82 */ /* 0x000fe20008000000 */
[----:B------:R-:W-:Y:S01]  /*3510*/  R2UR UR10, R0 ;  /* 0x00000000000a72ca */ /* 0x000fe200000e0000 */
[----:B------:R-:W-:Y:S01]  /*3520*/  UMOV UR18, URZ ;  /* 0x000000ff00127c82 */ /* 0x000fe20008000000 */
[----:B------:R-:W-:Y:S01]  /*3530*/  R2UR UR11, R8 ;  /* 0x00000000080b72ca */ /* 0x000fe200000e0000 */
[----:B------:R-:W-:Y:S01]  /*3540*/  IMAD.MOV.U32 R8, RZ, RZ, RZ ;  /* 0x000000ffff087224 */ /* 0x000fe200078e00ff */
[----:B------:R-:W-:Y:S01]  /*3550*/  UMOV UR17, URZ ;  /* 0x000000ff00117c82 */ /* 0x000fe20008000000 */
[----:B---3--:R-:W-:-:S02]  /*3560*/  ULEA UR7, UR7, UR6, 0x18 ;  /* 0x0000000607077291 */ /* 0x008fc4000f8ec0ff */
[----:B------:R-:W-:Y:S02]  /*3570*/  UISETP.NE.AND UP2, UPT, UR5, URZ, UPT ;  /* 0x000000ff0500728c */ /* 0x000fe4000bf45270 */
[----:B------:R-:W-:Y:S02]  /*3580*/  UIADD3 UR12, UPT, UPT, UR7, 0x4400, URZ ;  /* 0x00004400070c7890 */ /* 0x000fe4000fffe0ff */
[----:B------:R-:W-:Y:S02]  /*3590*/  UIADD3 UR13, UPT, UPT, UR7, 0x2c400, URZ ;  /* 0x0002c400070d7890 */ /* 0x000fe4000fffe0ff */
[----:B----4-:R-:W-:Y:S01]  /*35a0*/  UIADD3 UR8, UPT, UPT, UR8, 0x7f, URZ ;  /* 0x0000007f08087890 */ /* 0x010fe2000fffe0ff */
[----:B--2---:R-:W1:Y:S01]  /*35b0*/  LDS R2, [UR7+0x130] ;  /* 0x00013007ff027984 */ /* 0x004e620008000800 */
[----:B------:R-:W-:Y:S02]  /*35c0*/  USHF.R.U32.HI UR12, URZ, 0x4, UR12 ;  /* 0x00000004ff0c7899 */ /* 0x000fe4000801160c */
[----:B------:R-:W-:-:S02]  /*35d0*/  USHF.R.S32.HI UR6, URZ, 0x1f, UR8 ;  /* 0x0000001fff067899 */ /* 0x000fc40008011408 */
[----:B------:R-:W-:Y:S02]  /*35e0*/  USHF.R.U32.HI UR13, URZ, 0x4, UR13 ;  /* 0x00000004ff0d7899 */ /* 0x000fe4000801160d */
[----:B------:R-:W-:Y:S02]  /*35f0*/  ULEA.HI UR6, UR6, UR8, URZ, 0x7 ;  /* 0x0000000806067291 */ /* 0x000fe4000f8f38ff */
[----:B------:R-:W-:Y:S02]  /*3600*/  ULOP3.LUT UR12, UR12, 0x3fff, URZ, 0xc0, !UPT ;  /* 0x00003fff0c0c7892 */ /* 0x000fe4000f8ec0ff */
[----:B------:R-:W-:Y:S02]  /*3610*/  USHF.R.S32.HI UR6, URZ, 0x7, UR6 ;  /* 0x00000007ff067899 */ /* 0x000fe40008011406 */
[----:B------:R-:W-:Y:S02]  /*3620*/  ULOP3.LUT UR13, UR13, 0x3fff, URZ, 0xc0, !UPT ;  /* 0x00003fff0d0d7892 */ /* 0x000fe4000f8ec0ff */
[----:B------:R-:W-:Y:S01]  /*3630*/  UISETP.LT.AND UP0, UPT, UR6, 0x1, UPT ;  /* 0x000000010600788c */ /* 0x000fe2000bf01270 */
[----:B------:R-:W-:Y:S01]  /*3640*/  UMOV UR36, 0x0 ;  /* 0x0000000000247882 */ /* 0x000fe20000000000 */
        /* <DEDUP_REMOVED lines=9> */
[----:B------:R-:W-:-:S02]  /*36e0*/  ULOP3.LUT UR12, UR12, 0x10000, URZ, 0xfc, !UPT ;  /* 0x000100000c0c7892 */ /* 0x000fc4000f8efcff */
[----:B------:R-:W-:Y:S02]  /*36f0*/  ULOP3.LUT UR13, UR13, 0x10000, URZ, 0xfc, !UPT ;  /* 0x000100000d0d7892 */ /* 0x000fe4000f8efcff */
[----:B------:R-:W-:Y:S01]  /*3700*/  USEL UR20, UR6, 0x1, !UP0 ;  /* 0x0000000106147887 */ /* 0x000fe2000c000000 */
[----:B------:R-:W-:Y:S01]  /*3710*/  UMOV UR26, 0x0 ;  /* 0x00000000001a7882 */ /* 0x000fe20000000000 */
[----:B------:R-:W-:Y:S01]  /*3720*/  UMOV UR27, 0x10080490 ;  /* 0x10080490001b7882 */ /* 0x000fe20000000000 */
[----:B------:R-:W-:Y:S01]  /*3730*/  UMOV UR24, 0x0 ;  /* 0x0000000000187882 */ /* 0x000fe20000000000 */
[----:B------:R-:W-:Y:S01]  /*3740*/  UMOV UR25, 0x10080490 ;  /* 0x1008049000197882 */ /* 0x000fe20000000000 */
[----:B------:R-:W-:Y:S01]  /*3750*/  UMOV UR22, 0x0 ;  /* 0x0000000000167882 */ /* 0x000fe20000000000 */
[----:B------:R-:W-:Y:S01]  /*3760*/  UMOV UR23, 0x10080490 ;  /* 0x1008049000177882 */ /* 0x000fe20000000000 */
[----:B-1----:R-:W-:Y:S02]  /*3770*/  R2UR UR21, R2 ;  /* 0x00000000021572ca */ /* 0x002fe400000e0000 */
[----:B------:R-:W-:-:S13]  /*3780*/  CS2R R2, SRZ ;  /* 0x0000000000027805 */ /* 0x000fda000001ff00 */
.L_x_75:
[C---:B------:R-:W-:Y:S02]  /*3790*/  LEA R0, R8.reuse, UR7, 0x3 ;  /* 0x0000000708007c11 */ /* 0x040fe4000f8e18ff */
[----:B------:R-:W-:Y:S02]  /*37a0*/  SHF.L.U32 R4, R3, 0x1f, RZ ;  /* 0x0000001f03047819 */ /* 0x000fe400000006ff */
[----:B------:R-:W-:Y:S02]  /*37b0*/  LEA R5, R8, UR7, 0x4 ;  /* 0x0000000708057c11 */ /* 0x000fe4000f8e20ff */
[----:B------:R-:W1:Y:S02]  /*37c0*/  SYNCS.PHASECHK.TRANS64.TRYWAIT P0, [R0+URZ+0x80], R4 ;  /* 0x00008004000075a7 */ /* 0x000e6400080011ff */
[----:B-1-3--:R-:W-:Y:S05]  /*37d0*/  @!P0 BRA `(.L_x_68) ;  /* 0x0000003c00308947 */ /* 0x00afea0003800000 */
.L_x_141:
[----:B-1----:R-:W1:Y:S01]  /*37e0*/  LDS.128 R4, [R5+0x110] ;  /* 0x0001100005047984 */ /* 0x002e620000000c00 */
[----:B------:R-:W-:Y:S02]  /*37f0*/  VIADD R0, R0, 0x90 ;  /* 0x0000009000007836 */ /* 0x000fe40000000000 */
[----:B------:R-:W-:Y:S01]  /*3800*/  VIADD R8, R8, 0x1 ;  /* 0x0000000108087836 */ /* 0x000fe20000000000 */
[----:B------:R-:W-:Y:S01]  /*3810*/  @!PT LDS RZ, [RZ] ;  /* 0x00000000fffff984 */ /* 0x000fe20000000800 */
[----:B------:R-:W-:Y:S01]  /*3820*/  @!PT LDS RZ, [RZ] ;  /* 0x00000000fffff984 */ /* 0x000fe20000000800 */
[----:B------:R-:W-:Y:S01]  /*3830*/  @!PT LDS RZ, [RZ] ;  /* 0x00000000fffff984 */ /* 0x000fe20000000800 */
[----:B------:R-:W-:Y:S01]  /*3840*/  @!PT LDS RZ, [RZ] ;  /* 0x00000000fffff984 */ /* 0x000fe20000000800 */
[----:B------:R2:W-:Y:S06]  /*3850*/  MEMBAR.ALL.CTA ;  /* 0x0000000000007992 */ /* 0x0005ec0000008000 */
[----:B--2---:R-:W2:Y:S01]  /*3860*/  FENCE.VIEW.ASYNC.S ;  /* 0x00000000000073c6 */ /* 0x004ea20000000000 */
[----:B------:R-:W-:-:S04]  /*3870*/  PRMT R0, RZ, 0x654, R0 ;  /* 0x00000654ff007816 */ /* 0x000fc80000000000 */
[----:B--2---:R2:W-:Y:S01]  /*3880*/  SYNCS.ARRIVE.TRANS64.RED.A1T0 RZ, [R0+URZ], RZ ;  /* 0x000000ff00ff79a7 */ /* 0x0045e200081004ff */
[----:B-1----:R-:W-:Y:S01]  /*3890*/  LOP3.LUT P1, RZ, R6, 0x1, RZ, 0xc0, !PT ;  /* 0x0000000106ff7812 */ /* 0x002fe2000782c0ff */
[----:B--2---:R-:W-:-:S12]  /*38a0*/  BRA.U UP2, `(.L_x_69) ;  /* 0x0000000502587547 */ /* 0x004fd8000b800000 */
[----:B------:R-:W1:Y:S01]  /*38b0*/  LDCU UR8, c[0x0][0x38c] ;  /* 0x00007180ff0877ac */ /* 0x000e620008000800 */
[----:B------:R-:W-:Y:S02]  /*38c0*/  PLOP3.LUT P2, PT, PT, PT, PT, 0x80, 0x8 ;  /* 0x000000000008781c */ /* 0x000fe40003f4f070 */
[----:B------:R-:W-:Y:S01]  /*38d0*/  SHF.L.U32 R4, R9, 0x1f, RZ ;  /* 0x0000001f09047819 */ /* 0x000fe200000006ff */
[----:B-1----:R-:W-:Y:S02]  /*38e0*/  UISETP.GE.AND UP0, UPT, UR8, 0x1, UPT ;  /* 0x000000010800788c */ /* 0x002fe4000bf06270 */
[----:B------:R-:W-:-:S04]  /*38f0*/  ULEA UR8, UR19, UR7, 0x3 ;  /* 0x0000000713087291 */ /* 0x000fc8000f8e18ff */
[----:B------:R-:W-:-:S05]  /*3900*/  PLOP3.LUT P0, PT, PT, PT, UP0, 0x80, 0x8 ;  /* 0x000000000008781c */ /* 0x000fca0003f0f008 */
[----:B------:R-:W-:-:S08]  /*3910*/  @UP0 ULEA UR9, UR18, UR7, 0x3 ;  /* 0x0000000712090291 */ /* 0x000fd0000f8e18ff */
[----:B------:R-:W-:-:S04]  /*3920*/  @P0 SHF.L.U32 R0, R2, 0x1f, RZ ;  /* 0x0000001f02000819 */ /* 0x000fc800000006ff */
[----:B------:R1:W2:Y:S01]  /*3930*/  @P0 SYNCS.PHASECHK.TRANS64.TRYWAIT P2, [UR9], R0 ;  /* 0x00000000ff0005a7 */ /* 0x0002a20008041109 */
[----:B------:R-:W-:Y:S01]  /*3940*/  ULEA UR9, UR19, UR21, 0x5 ;  /* 0x0000001513097291 */ /* 0x000fe2000f8e28ff */
[----:B------:R-:W3:Y:S02]  /*3950*/  SYNCS.PHASECHK.TRANS64.TRYWAIT P0, [UR8+0xc0], R4 ;  /* 0x0000c004ff0075a7 */ /* 0x000ee40008001108 */
[----:B-123--:R-:W-:Y:S09]  /*3960*/  @!P0 BRA `(.L_x_70) ;  /* 0x0000003800e08947 */ /* 0x00eff20003800000 */
.L_x_143:
[----:B------:R-:W-:Y:S01]  /*3970*/  UMOV UR16, UR17 ;  /* 0x0000001100107c82 */ /* 0x000fe20008000000 */
[----:B------:R-:W-:Y:S05]  /*3980*/  BRA.U !UP0, `(.L_x_71) ;  /* 0x0000000508107547 */ /* 0x000fea000b800000 */
[----:B------:R-:W-:Y:S02]  /*3990*/  UIADD3 UR16, UPT, UPT, UR20, UR17, URZ ;  /* 0x0000001114107290 */ /* 0x000fe4000fffe0ff */
[----:B------:R-:W-:Y:S01]  /*39a0*/  UPLOP3.LUT UP3, UPT, UPT, UPT, UPT, 0x40, 0x4 ;  /* 0x000000000004789c */ /* 0x000fe20003f6e870 */
[----:B------:R-:W-:Y:S01]  /*39b0*/  UMOV UR15, UR6 ;  /* 0x00000006000f7c82 */ /* 0x000fe20008000000 */
[----:B------:R-:W-:-:S09]  /*39c0*/  UMOV UR58, UR18 ;  /* 0x00000012003a7c82 */ /* 0x000fd20008000000 */
.L_x_74:
[----:B--2---:R-:W-:Y:S01]  /*39d0*/  ULEA UR14, UR58, UR7, 0x3 ;  /* 0x000000073a0e7291 */ /* 0x004fe2000f8e18ff */
[----:B---3--:R-:W-:Y:S11]  /*39e0*/  @P2 BRA `(.L_x_72) ;  /* 0x00000000000c2947 */ /* 0x008ff60003800000 */
[----:B-1----:R-:W-:Y:S04]  /*39f0*/  SHF.L.U32 R4, R2, 0x1f, RZ ;  /* 0x0000001f02047819 */ /* 0x002fe800000006ff */
[----:B------:R-:W1:Y:S02]  /*3a00*/  SYNCS.PHASECHK.TRANS64.TRYWAIT P0, [UR14], R4 ;  /* 0x00000004ff0075a7 */ /* 0x000e64000800110e */
[----:B-1----:R-:W-:Y:S05]  /*3a10*/  @!P0 BRA `(.L_x_73) ;  /* 0x0000003800cc8947 */ /* 0x002fea0003800000 */
.L_x_72:
[----:B------:R-:W-:Y:S01]  /*3a20*/  UISETP.NE.AND UP0, UPT, UR15, 0x1, UPT ;  /* 0x000000010f00788c */ /* 0x000fe2000bf05270 */
[----:B------:R-:W-:Y:S01]  /*3a30*/  PLOP3.LUT P2, PT, PT, PT, PT, 0x80, 0x8 ;  /* 0x000000000008781c */ /* 0x000fe20003f4f070 */
[----:B------:R-:W-:Y:S02]  /*3a40*/  UIADD3 UR18, UPT, UPT, UR58, 0x1, URZ ;  /* 0x000000013a127890 */ /* 0x000fe4000fffe0ff */
[----:B------:R-:W-:Y:S02]  /*3a50*/  ULEA UR68, UR58, UR13, 0x8 ;  /* 0x0000000d3a447291 */ /* 0x000fe4000f8e40ff */
[----:B------:R-:W-:Y:S01]  /*3a60*/  UISETP.NE.AND UP1, UPT, UR18, 0x5, UPT ;  /* 0x000000051200788c */ /* 0x000fe2000bf25270 */
[----:B------:R-:W-:Y:S01]  /*3a70*/  PLOP3.LUT P0, PT, PT, PT, UP0, 0x80, 0x8 ;  /* 0x000000000008781c */ /* 0x000fe20003f0f008 */
[----:B------:R-:W-:Y:S02]  /*3a80*/  ULEA UR66, UR58, UR12, 0xb ;  /* 0x0000000c3a427291 */ /* 0x000fe4000f8e58ff */
[----:B------:R-:W-:Y:S02]  /*3a90*/  USEL UR39, URZ, 0x1, UP1 ;  /* 0x00000001ff277887 */ /* 0x000fe40008800000 */
[----:B------:R-:W-:Y:S02]  /*3aa0*/  USEL UR18, UR18, URZ, UP1 ;  /* 0x000000ff12127287 */ /* 0x000fe40008800000 */
[----:B------:R-:W-:Y:S02]  /*3ab0*/  UIADD3 UR64, UPT, UPT, UR68, 0x2, URZ ;  /* 0x0000000244407890 */ /* 0x000fe4000fffe0ff */
[----:B------:R-:W-:Y:S01]  /*3ac0*/  @UP0 ULEA UR38, UR18, UR7, 0x3 ;  /* 0x0000000712260291 */ /* 0x000fe2000f8e18ff */
[----:B------:R-:W-:Y:S01]  /*3ad0*/  LOP3.LUT R2, R2, UR39, RZ, 0x3c, !PT ;  /* 0x0000002702027c12 */ /* 0x000fe2000f8e3cff */
[----:B------:R-:W-:Y:S02]  /*3ae0*/  UIADD3 UR62, UPT, UPT, UR66, 0x2, URZ ;  /* 0x00000002423e7890 */ /* 0x000fe4000fffe0ff */
[----:B------:R-:W-:Y:S01]  /*3af0*/  UIADD3 UR60, UPT, UPT, UR68, 0x4, URZ ;  /* 0x00000004443c7890 */ /* 0x000fe2000fffe0ff */
[----:B-1----:R-:W-:Y:S01]  /*3b00*/  @P0 SHF.L.U32 R0, R2, 0x1f, RZ ;  /* 0x0000001f02000819 */ /* 0x002fe200000006ff */
[----:B------:R-:W-:Y:S02]  /*3b10*/  UIADD3 UR58, UPT, UPT, UR66, 0x4, URZ ;  /* 0x00000004423a7890 */ /* 0x000fe4000fffe0ff */
[----:B------:R-:W-:Y:S01]  /*3b20*/  UIADD3 UR56, UPT, UPT, UR68, 0x6, URZ ;  /* 0x0000000644387890 */ /* 0x000fe2000fffe0ff */
[----:B------:R2:W3:Y:S01]  /*3b30*/  @P0 SYNCS.PHASECHK.TRANS64.TRYWAIT P2, [UR38], R0 ;  /* 0x00000000ff0005a7 */ /* 0x0004e20008041126 */
[----:B------:R-:W-:Y:S02]  /*3b40*/  UIADD3 UR54, UPT, UPT, UR66, 0x6, URZ ;  /* 0x0000000642367890 */ /* 0x000fe4000fffe0ff */
        /* <DEDUP_REMOVED lines=10> */
[----:B------:R-:W-:Y:S02]  /*3bf0*/  UIADD3 UR15, UPT, UPT, UR15, -0x1, URZ ;  /* 0xffffffff0f0f7890 */ /* 0x000fe4000fffe0ff */
[----:B------:R-:W-:Y:S01]  /*3c00*/  UISETP.NE.AND UP0, UPT, UR17, UR16, UPT ;  /* 0x000000101100728c */ /* 0x000fe2000bf05270 */
[----:B------:R-:W-:Y:S01]  /*3c10*/  UMOV UR69, 0x40004040 ;  /* 0x4000404000457882 */ /* 0x000fe20000000000 */
[----:B------:R-:W-:Y:S01]  /*3c20*/  UMOV UR67, 0x40004040 ;  /* 0x4000404000437882 */ /* 0x000fe20000000000 */
[----:B------:R-:W-:Y:S01]  /*3c30*/  UMOV UR65, 0x40004040 ;  /* 0x4000404000417882 */ /* 0x000fe20000000000 */
[----:B------:R-:W-:Y:S01]  /*3c40*/  UTCHMMA.2CTA gdesc[UR66], gdesc[UR68], tmem[UR9], tmem[UR36], idesc[UR37], UP3 ;  /* 0x00ff2444420075ea */ /* 0x000fe20009a00009 */
[----:B------:R-:W-:Y:S01]  /*3c50*/  UPLOP3.LUT UP3, UPT, UPT, UPT, UPT, 0x80, 0x8 ;  /* 0x000000000008789c */ /* 0x000fe20003f6f070 */
[----:B------:R-:W-:Y:S01]  /*3c60*/  UMOV UR63, 0x40004040 ;  /* 0x40004040003f7882 */ /* 0x000fe20000000000 */
[----:B------:R-:W-:Y:S01]  /*3c70*/  UMOV UR61, 0x40004040 ;  /* 0x40004040003d7882 */ /* 0x000fe20000000000 */
[----:B------:R-:W-:Y:S01]  /*3c80*/  UTCHMMA.2CTA gdesc[UR62], gdesc[UR64], tmem[UR9], tmem[UR34], idesc[UR35], UPT ;  /* 0x00ff22403e0075ea */ /* 0x000fe2000ba00009 */
[----:B------:R-:W-:Y:S01]  /*3c90*/  UMOV UR59, 0x40004040 ;  /* 0x40004040003b7882 */ /* 0x000fe20000000000 */
[----:B------:R-:W-:Y:S01]  /*3ca0*/  UMOV UR57, 0x40004040 ;  /* 0x4000404000397882 */ /* 0x000fe20000000000 */
[----:B------:R1:W-:Y:S01]  /*3cb0*/  UTCHMMA.2CTA gdesc[UR58], gdesc[UR60], tmem[UR9], tmem[UR32], idesc[UR33], UPT ;  /* 0x00ff203c3a0075ea */ /* 0x0003e2000ba00009 */
        /* <DEDUP_REMOVED lines=11> */
[----:B------:R-:W-:Y:S01]  /*3d70*/  UMOV UR39, 0x40004040 ;  /* 0x4000404000277882 */ /* 0x000fe20000000000 */
[----:B------:R2:W-:Y:S01]  /*3d80*/  UTCHMMA.2CTA gdesc[UR42], gdesc[UR44], tmem[UR9], tmem[UR24], idesc[UR25], UPT ;  /* 0x00ff182c2a0075ea */ /* 0x0005e2000ba00009 */
[----:B------:R2:W-:Y:S01]  /*3d90*/  UTCHMMA.2CTA gdesc[UR38], gdesc[UR40], tmem[UR9], tmem[UR22], idesc[UR23], UPT ;  /* 0x00ff1628260075ea */ /* 0x0005e2000ba00009 */
[----:B------:R2:W-:Y:S01]  /*3da0*/  UTCBAR.2CTA.MULTICAST [UR14], URZ, UR11 ;  /* 0x000000ff0e0073e9 */ /* 0x0005e2000820080b */
[----:B-1----:R-:W-:Y:S01]  /*3db0*/  UMOV UR58, UR18 ;  /* 0x00000012003a7c82 */ /* 0x002fe20008000000 */
[----:B------:R-:W-:Y:S05]  /*3dc0*/  BRA.U UP0, `(.L_x_74) ;  /* 0xfffffffd00007547 */ /* 0x000fea000b83ffff */
.L_x_71:
[----:B------:R-:W-:Y:S01]  /*3dd0*/  UIADD3 UR8, UPT, UPT, UR8, 0xa0, URZ ;  /* 0x000000a008087890 */ /* 0x000fe2000fffe0ff */
[----:B------:R-:W-:-:S08]  /*3de0*/  UMOV UR17, UR16 ;  /* 0x0000001000117c82 */ /* 0x000fd00008000000 */
[----:B------:R4:W-:Y:S01]  /*3df0*/  UTCBAR.2CTA.MULTICAST [UR8], URZ, UR10 ;  /* 0x000000ff080073e9 */ /* 0x0009e2000820080a */
[----:B------:R-:W-:Y:S02]  /*3e00*/  NOP ;  /* 0x0000000000007918 */ /* 0x000fe40000000000 */
.L_x_69:
[----:B------:R-:W-:Y:S01]  /*3e10*/  UIADD3 UR19, UPT, UPT, UR19, 0x1, URZ ;  /* 0x0000000113137890 */ /* 0x000fe2000fffe0ff */
[----:B------:R-:W-:-:S03]  /*3e20*/  ISETP.NE.AND P0, PT, R8, 0x2, PT ;  /* 0x000000020800780c */ /* 0x000fc60003f05270 */
[----:B------:R-:W-:Y:S01]  /*3e30*/  UISETP.NE.AND UP0, UPT, UR19, 0x4, UPT ;  /* 0x000000041300788c */ /* 0x000fe2000bf05270 */
[----:B-12---:R-:W-:Y:S02]  /*3e40*/  SEL R0, RZ, 0x1, P0 ;  /* 0x00000001ff007807 */ /* 0x006fe40000000000 */
[----:B------:R-:W-:Y:S01]  /*3e50*/  SEL R8, R8, RZ, P0 ;  /* 0x000000ff08087207 */ /* 0x000fe20000000000 */
[----:B----4-:R-:W-:Y:S01]  /*3e60*/  USEL UR8, URZ, 0x1, UP0 ;  /* 0x00000001ff087887 */ /* 0x010fe20008000000 */
[----:B------:R-:W-:Y:S01]  /*3e70*/  LOP3.LUT R3, R3, R0, RZ, 0x3c, !PT ;  /* 0x0000000003037212 */ /* 0x000fe200078e3cff */
[----:B------:R-:W-:-:S04]  /*3e80*/  USEL UR19, UR19, URZ, UP0 ;  /* 0x000000ff13137287 */ /* 0x000fc80008000000 */
[----:B------:R-:W-:Y:S01]  /*3e90*/  LOP3.LUT R9, R9, UR8, RZ, 0x3c, !PT ;  /* 0x0000000809097c12 */ /* 0x000fe2000f8e3cff */
[----:B------:R-:W-:Y:S07]  /*3ea0*/  @P1 BRA `(.L_x_75) ;  /* 0xfffffff800381947 */ /* 0x000fee000383ffff */
[----:B------:R-:W1:Y:S01]  /*3eb0*/  S2UR UR6, SR_CgaCtaId ;  /* 0x00000000000679c3 */ /* 0x000e620000008800 */
[----:B------:R-:W-:Y:S01]  /*3ec0*/  ELECT P0, URZ, PT ;  /* 0x0000000000ff782f */ /* 0x000fe20003800000 */
[----:B------:R-:W-:Y:S01]  /*3ed0*/  HFMA2 R0, -RZ, RZ, 0, 5.9604644775390625e-08 ;  /* 0x00000001ff007431 */ /* 0x000fe200000001ff */
[----:B------:R-:W-:-:S05]  /*3ee0*/  UMOV UR8, 0x40 ;  /* 0x0000004000087882 */ /* 0x000fca0000000000 */
[----:B------:R-:W-:Y:S01]  /*3ef0*/  UVIRTCOUNT.DEALLOC.SMPOOL 0x80 ;  /* 0x000000800000784c */ /* 0x000fe20000000000 */
[----:B------:R-:W-:Y:S02]  /*3f00*/  UISETP.NE.AND UP0, UPT, UR5, URZ, UPT ;  /* 0x000000ff0500728c */ /* 0x000fe4000bf05270 */
[----:B-1----:R-:W-:-:S09]  /*3f10*/  ULEA UR6, UR6, UR8, 0x18 ;  /* 0x0000000806067291 */ /* 0x002fd2000f8ec0ff */
[----:B------:R1:W-:Y:S01]  /*3f20*/  @P0 STS.U8 [UR6+0x1c], R0 ;  /* 0x00001c00ff000988 */ /* 0x0003e20008000006 */
[----:B------:R-:W-:Y:S05]  /*3f30*/  BRA.U UP0, `(.L_x_76) ;  /* 0x0000000100a07547 */ /* 0x000fea000b800000 */
[----:B------:R-:W-:Y:S01]  /*3f40*/  UIADD3 UR5, UPT, UPT, UR7, 0xc0, URZ ;  /* 0x000000c007057890 */ /* 0x000fe2000fffe0ff */
[----:B------:R-:W-:-:S03]  /*3f50*/  SHF.L.U32 R2, R9, 0x1f, RZ ;  /* 0x0000001f09027819 */ /* 0x000fc600000006ff */
[----:B------:R-:W-:-:S09]  /*3f60*/  ULEA UR8, UR19, UR5, 0x3 ;  /* 0x0000000513087291 */ /* 0x000fd2000f8e18ff */
[----:B------:R-:W2:Y:S02]  /*3f70*/  SYNCS.PHASECHK.TRANS64.TRYWAIT P0, [UR8], R2 ;  /* 0x00000002ff0075a7 */ /* 0x000ea40008001108 */
[----:B--2---:R-:W-:Y:S05]  /*3f80*/  @!P0 BRA `(.L_x_77) ;  /* 0x0000003400888947 */ /* 0x004fea0003800000 */
.L_x_146:
        /* <DEDUP_REMOVED lines=9> */
.L_x_148:
        /* <DEDUP_REMOVED lines=9> */
.L_x_150:
[----:B------:R-:W-:-:S04]  /*40b0*/  UIADD3 UR9, UPT, UPT, UR9, 0x1, URZ ;  /* 0x0000000109097890 */ /* 0x000fc8000fffe0ff */
[----:B------:R-:W-:-:S04]  /*40c0*/  UISETP.NE.AND UP1, UPT, UR9, 0x4, UPT ;  /* 0x000000040900788c */ /* 0x000fc8000bf25270 */
[----:B------:R-:W-:Y:S02]  /*40d0*/  USEL UR8, URZ, 0x1, UP1 ;  /* 0x00000001ff087887 */ /* 0x000fe40008800000 */
[----:B------:R-:W-:-:S04]  /*40e0*/  USEL UR9, UR9, URZ, UP1 ;  /* 0x000000ff09097287 */ /* 0x000fc80008800000 */
[----:B------:R-:W-:Y:S01]  /*40f0*/  ULEA UR9, UR9, UR5, 0x3 ;  /* 0x0000000509097291 */ /* 0x000fe2000f8e18ff */
[----:B------:R-:W-:-:S04]  /*4100*/  LOP3.LUT R2, R2, UR8, RZ, 0x3c, !PT ;  /* 0x0000000802027c12 */ /* 0x000fc8000f8e3cff */
[----:B------:R-:W-:Y:S01]  /*4110*/  SHF.L.U32 R2, R2, 0x1f, RZ ;  /* 0x0000001f02027819 */ /* 0x000fe200000006ff */
[----:B-1----:R-:W-:-:S04]  /*4120*/  IMAD.U32 R0, RZ, RZ, UR9 ;  /* 0x00000009ff007e24 */ /* 0x002fc8000f8e00ff */
[----:B------:R1:W2:Y:S03]  /*4130*/  SYNCS.PHASECHK.TRANS64.TRYWAIT P0, [R0+URZ], R2 ;  /* 0x00000002000075a7 */ /* 0x0002a600080011ff */
[----:B--2---:R-:W-:Y:S05]  /*4140*/  @!P0 NANOSLEEP.SYNCS 0x989680 ;  /* 0x009896800000895d */ /* 0x004fea0003900000 */
[----:B------:R-:W2:Y:S02]  /*4150*/  @!P0 SYNCS.PHASECHK.TRANS64 P0, [R0+URZ], R2 ;  /* 0x00000002000085a7 */ /* 0x000ea400080010ff */
[----:B--2---:R-:W-:Y:S05]  /*4160*/  @P0 BRA `(.L_x_80) ;  /* 0x0000000000200947 */ /* 0x004fea0003800000 */
.L_x_81:
[----:B--2---:R2:W4:Y:S02]  /*4170*/  SYNCS.PHASECHK.TRANS64.TRYWAIT P0, [R0+URZ], R2 ;  /* 0x00000002000075a7 */ /* 0x00452400080011ff */
[----:B----4-:R-:W-:Y:S05]  /*4180*/  @!P0 NANOSLEEP.SYNCS 0x989680 ;  /* 0x009896800000895d */ /* 0x010fea0003900000 */
[----:B------:R-:W4:Y:S02]  /*4190*/  @!P0 SYNCS.PHASECHK.TRANS64 P0, [R0+URZ], R2 ;  /* 0x00000002000085a7 */ /* 0x000f2400080010ff */
[----:B----4-:R-:W-:Y:S05]  /*41a0*/  @!P0 BRA `(.L_x_81) ;  /* 0xfffffffc00f08947 */ /* 0x010fea000383ffff */
[----:B------:R-:W-:Y:S05]  /*41b0*/  BRA `(.L_x_80) ;  /* 0x00000000000c7947 */ /* 0x000fea0003800000 */
.L_x_76:
[----:B------:R-:W-:-:S04]  /*41c0*/  UIADD3 UR5, UPT, UPT, UR7, 0x100, URZ ;  /* 0x0000010007057890 */ /* 0x000fc8000fffe0ff */
[----:B------:R-:W-:-:S09]  /*41d0*/  UPRMT UR5, UR4, 0x654, UR5 ;  /* 0x0000065404057896 */ /* 0x000fd20008000005 */
[----:B------:R-:W-:Y:S03]  /*41e0*/  SYNCS.ARRIVE.TRANS64.RED.A1T0 RZ, [UR5], RZ ;  /* 0x000000ffffff79a7 */ /* 0x000fe60008100405 */
.L_x_80:
[----:B-12---:R-:W-:Y:S01]  /*41f0*/  SHF.L.U32 R2, RZ, 0x1f, RZ ;  /* 0x0000001fff027819 */ /* 0x006fe200000006ff */
[----:B------:R-:W-:Y:S01]  /*4200*/  UIADD3 UR5, UPT, UPT, UR7, 0x100, URZ ;  /* 0x0000010007057890 */ /* 0x000fe2000fffe0ff */
[----:B------:R-:W-:Y:S02]  /*4210*/  PLOP3.LUT P0, PT, PT, PT, UP0, 0x80, 0x8 ;  /* 0x000000000008781c */ /* 0x000fe40003f0f008 */
[----:B------:R-:W1:Y:S02]  /*4220*/  SYNCS.PHASECHK.TRANS64.TRYWAIT P1, [UR7+0x100], R2 ;  /* 0x00010002ff0075a7 */ /* 0x000e640008021107 */
[----:B-1----:R-:W-:Y:S09]  /*4230*/  @!P1 BRA `(.L_x_82) ;  /* 0x0000003400249947 */ /* 0x002ff20003800000 */
.L_x_152:
[----:B------:R-:W-:Y:S01]  /*4240*/  @!UP0 UPRMT UR5, UR4, 0x654, UR5 ;  /* 0x0000065404058896 */ /* 0x000fe20008000005 */
[----:B------:R-:W-:Y:S02]  /*4250*/  UMOV UR8, 0xffff ;  /* 0x0000ffff00087882 */ /* 0x000fe40000000000 */
[----:B------:R-:W-:-:S06]  /*4260*/  UMOV UR4, 0x1 ;  /* 0x0000000100047882 */ /* 0x000fcc0000000000 */
[----:B------:R-:W-:Y:S01]  /*4270*/  @!P0 SYNCS.ARRIVE.TRANS64.RED.A1T0 RZ, [UR5], RZ ;  /* 0x000000ffffff89a7 */ /* 0x000fe20008100405 */
[----:B------:R-:W-:Y:S01]  /*4280*/  NOP ;  /* 0x0000000000007918 */ /* 0x000fe20000000000 */
[----:B-1----:R-:W1:Y:S01]  /*4290*/  LDS R0, [UR6+0x14] ;  /* 0x00001406ff007984 */ /* 0x002e620008000800 */
[----:B------:R-:W-:-:S04]  /*42a0*/  ULOP3.LUT UR5, UR21, 0xffff, URZ, 0xc0, !UPT ;  /* 0x0000ffff15057892 */ /* 0x000fc8000f8ec0ff */
[----:B------:R-:W-:-:S04]  /*42b0*/  USHF.R.U32.HI UR5, URZ, 0x5, UR5 ;  /* 0x00000005ff057899 */ /* 0x000fc80008011605 */
[----:B------:R-:W-:Y:S02]  /*42c0*/  USHF.L.U32 UR8, UR8, UR5, URZ ;  /* 0x0000000508087299 */ /* 0x000fe400080006ff */
[----:B------:R-:W-:-:S04]  /*42d0*/  USHF.L.U32 UR4, UR4, UR5, URZ ;  /* 0x0000000504047299 */ /* 0x000fc800080006ff */
[----:B-1----:R-:W-:-:S04]  /*42e0*/  LOP3.LUT R0, R0, UR8, RZ, 0xc0, !PT ;  /* 0x0000000800007c12 */ /* 0x002fc8000f8ec0ff */
[----:B------:R-:W-:-:S13]  /*42f0*/  ISETP.NE.AND P0, PT, R0, UR8, PT ;  /* 0x0000000800007c0c */ /* 0x000fda000bf05270 */
[----:B------:R-:W-:Y:S05]  /*4300*/  @P0 BRA `(.L_x_83) ;  /* 0x0000000000580947 */ /* 0x000fea0003800000 */
[----:B------:R-:W1:Y:S02]  /*4310*/  LDS R0, [UR6+0x18] ;  /* 0x00001806ff007984 */ /* 0x000e640008000800 */
[----:B-1----:R-:W-:-:S04]  /*4320*/  LOP3.LUT R0, R0, UR4, RZ, 0xc0, !PT ;  /* 0x0000000400007c12 */ /* 0x002fc8000f8ec0ff */
[----:B------:R-:W-:-:S13]  /*4330*/  ISETP.NE.AND P0, PT, R0, UR4, PT ;  /* 0x0000000400007c0c */ /* 0x000fda000bf05270 */
[----:B------:R-:W-:Y:S05]  /*4340*/  @P0 BRA `(.L_x_84) ;  /* 0x00000000003c0947 */ /* 0x000fea0003800000 */
[----:B------:R-:W1:Y:S01]  /*4350*/  S2R R2, SR_LANEID ;  /* 0x0000000000027919 */ /* 0x000e620000000000 */
[----:B------:R-:W-:Y:S01]  /*4360*/  ULOP3.LUT UR8, URZ, UR8, URZ, 0x33, !UPT ;  /* 0x00000008ff087292 */ /* 0x000fe2000f8e33ff */
[----:B------:R-:W-:Y:S02]  /*4370*/  VOTEU.ANY UR7, UPT, PT ;  /* 0x0000000000077886 */ /* 0x000fe400038e0100 */
[----:B------:R-:W-:-:S03]  /*4380*/  UFLO.U32 UR7, UR7 ;  /* 0x00000007000772bd */ /* 0x000fc600080e0000 */
[----:B------:R-:W-:-:S04]  /*4390*/  IMAD.U32 R0, RZ, RZ, UR8 ;  /* 0x00000008ff007e24 */ /* 0x000fc8000f8e00ff */
[----:B------:R2:W4:Y:S02]  /*43a0*/  REDUX UR5, R0 ;  /* 0x00000000000573c4 */ /* 0x0005240000000000 */
[----:B------:R1:W-:Y:S02]  /*43b0*/  UTCATOMSWS.AND URZ, UR8 ;  /* 0x0000000800ff79e3 */ /* 0x0003e40008000000 */
[----:B-1----:R-:W-:Y:S02]  /*43c0*/  ISETP.EQ.U32.AND P0, PT, R2, UR7, PT ;  /* 0x0000000702007c0c */ /* 0x002fe4000bf02070 */
[----:B--2---:R-:W-:Y:S02]  /*43d0*/  LOP3.LUT R0, RZ, UR4, RZ, 0x33, !PT ;  /* 0x00000004ff007c12 */ /* 0x004fe4000f8e33ff */
[----:B----4-:R-:W-:Y:S02]  /*43e0*/  MOV R2, UR5 ;  /* 0x0000000500027c02 */ /* 0x010fe40008000f00 */
[----:B------:R-:W1:Y:S07]  /*43f0*/  REDUX UR4, R0 ;  /* 0x00000000000473c4 */ /* 0x000e6e0000000000 */
[----:B------:R2:W-:Y:S01]  /*4400*/  @P0 ATOMS.AND RZ, [UR6+0x14], R2 ;  /* 0x00001402ffff098c */ /* 0x0005e2000a800006 */
[----:B-1----:R-:W-:-:S05]  /*4410*/  IMAD.U32 R0, RZ, RZ, UR4 ;  /* 0x00000004ff007e24 */ /* 0x002fca000f8e00ff */
[----:B------:R2:W-:Y:S01]  /*4420*/  @P0 ATOMS.AND RZ, [UR6+0x18], R0 ;  /* 0x00001800ffff098c */ /* 0x0005e2000a800006 */
[----:B------:R-:W-:Y:S05]  /*4430*/  BRA `(.L_x_85) ;  /* 0x0000000000147947 */ /* 0x000fea0003800000 */
.L_x_84:
[----:B------:R-:W-:Y:S02]  /*4440*/  MOV R2, 0x4460 ;  /* 0x0000446000027802 */ /* 0x000fe40000000f00 */
[----:B---3-5:R-:W-:Y:S05]  /*4450*/  CALL.REL.NOINC `($__internal_0_$__cuda_sm10x_tcgen05_guardrail_trap_col_being_dealloced_not_returned_by_alloc) ;  /* 0x00000034004c7944 */ /* 0x028fea0003c00000 */
[----:B------:R-:W-:Y:S05]  /*4460*/  BRA `(.L_x_85) ;  /* 0x0000000000087947 */ /* 0x000fea0003800000 */
.L_x_83:
[----:B------:R-:W-:Y:S02]  /*4470*/  MOV R2, 0x4490 ;  /* 0x0000449000027802 */ /* 0x000fe40000000f00 */
[----:B---3-5:R-:W-:Y:S05]  /*4480*/  CALL.REL.NOINC `($__internal_2_$__cuda_sm10x_tcgen05_guardrail_trap_unallocated_columns_being_dealloced) ;  /* 0x0000003400587944 */ /* 0x028fea0003c00000 */
.L_x_85:
[----:B------:R-:W-:Y:S01]  /*4490*/  NOP ;  /* 0x0000000000007918 */ /* 0x000fe20000000000 */
[----:B------:R-:W-:Y:S05]  /*44a0*/  EXIT ;  /* 0x000000000000794d */ /* 0x000fea0003800000 */
.L_x_56:
[----:B------:R-:W-:-:S09]  /*44b0*/  UISETP.NE.OR UP5, UPT, UR10, 0x3, !UP5 ;  /* 0x000000030a00788c */ /* 0x000fd2000efa5670 */
[----:B------:R-:W-:Y:S05]  /*44c0*/  BRA.U UP5, `(.L_x_86) ;  /* 0x0000000d05107547 */ /* 0x000fea000b800000 */
[----:B------:R-:W1:Y:S01]  /*44d0*/  LDC R0, c[0x0][0xb30] ;  /* 0x0002cc00ff007b82 */ /* 0x000e620000000800 */
[----:B------:R-:W2:Y:S01]  /*44e0*/  LDCU.64 UR8, c[0x0][0x888] ;  /* 0x00011100ff0877ac */ /* 0x000ea20008000a00 */
[----:B------:R-:W-:Y:S02]  /*44f0*/  HFMA2 R25, -RZ, RZ, 0, 0 ;  /* 0x00000000ff197431 */ /* 0x000fe400000001ff */
[----:B------:R-:W-:Y:S01]  /*4500*/  IMAD.MOV.U32 R27, RZ, RZ, 0x1 ;  /* 0x00000001ff1b7424 */ /* 0x000fe200078e00ff */
[----:B------:R-:W-:Y:S01]  /*4510*/  MOV R23, 0x2000 ;  /* 0x0000200000177802 */ /* 0x000fe20000000f00 */
[----:B------:R-:W3:Y:S01]  /*4520*/  LDCU.64 UR4, c[0x0][0x890] ;  /* 0x00011200ff0477ac */ /* 0x000ee20008000a00 */
[----:B------:R-:W-:Y:S01]  /*4530*/  IMAD.MOV.U32 R26, RZ, RZ, RZ ;  /* 0x000000ffff1a7224 */ /* 0x000fe200078e00ff */
[----:B------:R-:W4:Y:S01]  /*4540*/  LDC R22, c[0x0][0x370] ;  /* 0x0000dc00ff167b82 */ /* 0x000f220000000800 */
[----:B------:R-:W-:Y:S01]  /*4550*/  UMOV UR6, 0x400 ;  /* 0x0000040000067882 */ /* 0x000fe20000000000 */
[----:B------:R-:W-:-:S02]  /*4560*/  UPLOP3.LUT UP1, UPT, UPT, UPT, UPT, 0x40, 0x4 ;  /* 0x000000000004789c */ /* 0x000fc40003f2e870 */
[----:B------:R-:W-:Y:S01]  /*4570*/  ULEA UR6, UR37, UR6, 0x18 ;  /* 0x0000000625067291 */ /* 0x000fe2000f8ec0ff */
[----:B------:R-:W-:-:S03]  /*4580*/  UMOV UR15, URZ ;  /* 0x000000ff000f7c82 */ /* 0x000fc60008000000 */
[----:B------:R-:W4:Y:S01]  /*4590*/  LDC R3, c[0x0][0xb0c] ;  /* 0x0002c300ff037b82 */ /* 0x000f220000000800 */
[----:B--2---:R-:W-:Y:S02]  /*45a0*/  UISETP.NE.U32.AND UP2, UPT, UR8, URZ, UPT ;  /* 0x000000ff0800728c */ /* 0x004fe4000bf45070 */
[----:B---3--:R-:W-:-:S05]  /*45b0*/  UISETP.NE.U32.AND UP3, UPT, UR4, URZ, UPT ;  /* 0x000000ff0400728c */ /* 0x008fca000bf65070 */
[----:B------:R-:W2:Y:S01]  /*45c0*/  LDC R20, c[0x0][0xb20] ;  /* 0x0002c800ff147b82 */ /* 0x000ea20000000800 */
[----:B-1----:R-:W-:Y:S01]  /*45d0*/  ISETP.NE.AND P1, PT, R0, 0x1, PT ;  /* 0x000000010000780c */ /* 0x002fe20003f25270 */
[----:B------:R-:W-:Y:S02]  /*45e0*/  UISETP.NE.AND.EX UP2, UPT, UR9, URZ, UPT, UP2 ;  /* 0x000000ff0900728c */ /* 0x000fe4000bf45320 */
[----:B------:R-:W-:-:S04]  /*45f0*/  UISETP.NE.AND.EX UP3, UPT, UR5, URZ, UPT, UP3 ;  /* 0x000000ff0500728c */ /* 0x000fc8000bf65330 */
[----:B------:R-:W1:Y:S08]  /*4600*/  LDC.64 R28, c[0x0][0x348] ;  /* 0x0000d200ff1c7b82 */ /* 0x000e700000000a00 */
[----:B------:R-:W3:Y:S08]  /*4610*/  LDC.64 R14, c[0x0][0xb10] ;  /* 0x0002c400ff0e7b82 */ /* 0x000ef00000000a00 */
[----:B------:R-:W1:Y:S08]  /*4620*/  LDC.64 R6, c[0x0][0xb18] ;  /* 0x0002c600ff067b82 */ /* 0x000e700000000a00 */
[----:B------:R-:W1:Y:S08]  /*4630*/  LDC.64 R4, c[0x0][0xb28] ;  /* 0x0002ca00ff047b82 */ /* 0x000e700000000a00 */
[----:B--2-4-:R-:W1:Y:S02]  /*4640*/  LDC R21, c[0x0][0x374] ;  /* 0x0000dd00ff157b82 */ /* 0x014e640000000800 */
.L_x_94:
[C---:B------:R-:W-:Y:S02]  /*4650*/  LEA R0, R26.reuse, UR6, 0x3 ;  /* 0x000000061a007c11 */ /* 0x040fe4000f8e18ff */
[----:B------:R-:W-:Y:S02]  /*4660*/  SHF.L.U32 R2, R25, 0x1f, RZ ;  /* 0x0000001f19027819 */ /* 0x000fe400000006ff */
[----:B------:R-:W-:Y:S02]  /*4670*/  LEA R16, R26, UR6, 0x4 ;  /* 0x000000061a107c11 */ /* 0x000fe4000f8e20ff */
[----:B--2---:R-:W2:Y:S02]  /*4680*/  SYNCS.PHASECHK.TRANS64.TRYWAIT P0, [R0+URZ+0x80], R2 ;  /* 0x00008002000075a7 */ /* 0x004ea400080011ff */
[----:B--2---:R-:W-:Y:S05]  /*4690*/  @!P0 BRA `(.L_x_87) ;  /* 0x0000003000248947 */ /* 0x004fea0003800000 */
.L_x_153:
[----:B------:R-:W-:Y:S01]  /*46a0*/  ISETP.GE.AND P0, PT, R40, 0x1, PT ;  /* 0x000000012800780c */ /* 0x000fe20003f06270 */
[----:B------:R-:W4:Y:S01]  /*46b0*/  LDS.128 R16, [R16+0x110] ;  /* 0x0001100010107984 */ /* 0x000f220000000c00 */
[----:B------:R-:W-:Y:S01]  /*46c0*/  ISETP.NE.U32.AND P4, PT, RZ, UR4, PT ;  /* 0x00000004ff007c0c */ /* 0x000fe2000bf85070 */
[----:B--2---:R-:W-:Y:S03]  /*46d0*/  VIADD R0, R0, 0x90 ;  /* 0x0000009000007836 */ /* 0x004fe60000000000 */
[----:B------:R-:W-:Y:S01]  /*46e0*/  ISETP.NE.AND.EX P4, PT, RZ, UR5, PT, P4 ;  /* 0x00000005ff007c0c */ /* 0x000fe2000bf85340 */
[----:B------:R-:W-:Y:S01]  /*46f0*/  @!PT LDS RZ, [RZ] ;  /* 0x00000000fffff984 */ /* 0x000fe20000000800 */
[----:B------:R-:W-:Y:S01]  /*4700*/  @!PT LDS RZ, [RZ] ;  /* 0x00000000fffff984 */ /* 0x000fe20000000800 */
[----:B------:R-:W-:Y:S01]  /*4710*/  @!PT LDS RZ, [RZ] ;  /* 0x00000000fffff984 */ /* 0x000fe20000000800 */
[----:B------:R-:W-:Y:S01]  /*4720*/  @!PT LDS RZ, [RZ] ;  /* 0x00000000fffff984 */ /* 0x000fe20000000800 */
[----:B------:R2:W-:Y:S06]  /*4730*/  MEMBAR.ALL.CTA ;  /* 0x0000000000007992 */ /* 0x0005ec0000008000 */
[----:B--2---:R-:W2:Y:S01]  /*4740*/  FENCE.VIEW.ASYNC.S ;  /* 0x00000000000073c6 */ /* 0x004ea20000000000 */
[----:B------:R-:W-:Y:S04]  /*4750*/  PRMT R0, RZ, 0x654, R0 ;  /* 0x00000654ff007816 */ /* 0x000fe80000000000 */
[----:B--2---:R2:W-:Y:S01]  /*4760*/  SYNCS.ARRIVE.TRANS64.RED.A1T0 RZ, [R0+URZ], RZ ;  /* 0x000000ff00ff79a7 */ /* 0x0045e200081004ff */
[----:B----4-:R-:W-:Y:S11]  /*4770*/  LOP3.LUT P3, RZ, R18, 0x1, RZ, 0xc0, !PT ;  /* 0x0000000112ff7812 */ /* 0x010ff6000786c0ff */
[----:B------:R-:W-:Y:S02]  /*4780*/  @!UPT UIADD3 URZ, UPT, UPT, URZ, URZ, URZ ;  /* 0x000000fffffff290 */ /* 0x000fe4000fffe0ff */
[----:B------:R-:W-:Y:S02]  /*4790*/  @P3 MOV R11, R16 ;  /* 0x00000010000b3202 */ /* 0x000fe40000000f00 */
[----:B------:R-:W-:Y:S01]  /*47a0*/  @P3 LOP3.LUT R10, R17, 0xffff, RZ, 0xc0, !PT ;  /* 0x0000ffff110a3812 */ /* 0x000fe200078ec0ff */
[----:B--2---:R-:W-:Y:S06]  /*47b0*/  @!P0 BRA `(.L_x_88) ;  /* 0x0000000000a48947 */ /* 0x004fec0003800000 */
[-C--:B-1----:R-:W-:Y:S01]  /*47c0*/  IMAD.HI.U32 R0, R21, R7.reuse, RZ ;  /* 0x0000000715007227 */ /* 0x082fe200078e00ff */
[----:B------:R-:W-:Y:S02]  /*47d0*/  ISETP.NE.AND P0, PT, R6, 0x1, PT ;  /* 0x000000010600780c */ /* 0x000fe40003f05270 */
[----:B------:R-:W-:Y:S01]  /*47e0*/  ISETP.NE.AND P2, PT, R40, 0x1, PT ;  /* 0x000000012800780c */ /* 0x000fe20003f45270 */
[----:B---3--:R-:W-:Y:S01]  /*47f0*/  IMAD.HI.U32 R9, R22, R14, RZ ;  /* 0x0000000e16097227 */ /* 0x008fe200078e00ff */
[----:B------:R-:W-:Y:S02]  /*4800*/  SHF.R.U32.HI R0, RZ, R20, R0 ;  /* 0x00000014ff007219 */ /* 0x000fe40000011600 */
[----:B------:R-:W-:Y:S01]  /*4810*/  ISETP.NE.AND P5, PT, R3, 0x1, PT ;  /* 0x000000010300780c */ /* 0x000fe20003fa5270 */
[----:B------:R-:W-:Y:S01]  /*4820*/  IMAD.HI.U32 R13, R10, R7, RZ ;  /* 0x000000070a0d7227 */ /* 0x000fe200078e00ff */
[----:B------:R-:W-:Y:S02]  /*4830*/  SHF.R.U32.HI R9, RZ, R15, R9 ;  /* 0x0000000fff097219 */ /* 0x000fe40000011609 */
[----:B------:R-:W-:Y:S01]  /*4840*/  SEL R0, R21, R0, !P0 ;  /* 0x0000000015007207 */ /* 0x000fe20004000000 */
[----:B------:R-:W-:Y:S01]  /*4850*/  IMAD.HI.U32 R12, R11, R14, RZ ;  /* 0x0000000e0b0c7227 */ /* 0x000fe200078e00ff */
[----:B------:R-:W-:Y:S03]  /*4860*/  SEL R9, R22, R9, !P5 ;  /* 0x0000000916097207 */ /* 0x000fe60006800000 */
[-C--:B------:R-:W-:Y:S01]  /*4870*/  IMAD.HI.U32 R8, R0, R4.reuse, RZ ;  /* 0x0000000400087227 */ /* 0x080fe200078e00ff */
[----:B------:R-:W-:Y:S03]  /*4880*/  SHF.R.U32.HI R12, RZ, R15, R12 ;  /* 0x0000000fff0c7219 */ /* 0x000fe6000001160c */
[----:B------:R-:W-:Y:S01]  /*4890*/  IMAD.HI.U32 R2, R9, R4, RZ ;  /* 0x0000000409027227 */ /* 0x000fe200078e00ff */
[-C--:B------:R-:W-:Y:S02]  /*48a0*/  @P2 SHF.R.U32.HI R0, RZ, R5.reuse, R8 ;  /* 0x00000005ff002219 */ /* 0x080fe40000011608 */
[----:B------:R-:W-:Y:S02]  /*48b0*/  SHF.R.U32.HI R8, RZ, R20, R13 ;  /* 0x00000014ff087219 */ /* 0x000fe4000001160d */
[----:B------:R-:W-:Y:S01]  /*48c0*/  @P2 SHF.R.U32.HI R9, RZ, R5, R2 ;  /* 0x00000005ff092219 */ /* 0x000fe20000011602 */
[----:B------:R-:W-:Y:S01]  /*48d0*/  IMAD R0, R40, R0, RZ ;  /* 0x0000000028007224 */ /* 0x000fe200078e02ff */
[----:B------:R-:W-:Y:S02]  /*48e0*/  SEL R8, R10, R8, !P0 ;  /* 0x000000080a087207 */ /* 0x000fe40004000000 */
[----:B------:R-:W-:Y:S01]  /*48f0*/  SEL R2, R11, R12, !P5 ;  /* 0x0000000c0b027207 */ /* 0x000fe20006800000 */
[----:B------:R-:W-:Y:S01]  /*4900*/  IMAD R12, R40, R9, RZ ;  /* 0x00000009280c7224 */ /* 0x000fe200078e02ff */
[C---:B------:R-:W-:Y:S01]  /*4910*/  ISETP.GE.AND P0, PT, R8.reuse, R0, PT ;  /* 0x000000000800720c */ /* 0x040fe20003f06270 */
[----:B------:R-:W-:Y:S03]  /*4920*/  IMAD.HI.U32 R0, R8, R4, RZ ;  /* 0x0000000408007227 */ /* 0x000fe600078e00ff */
[----:B------:R-:W-:Y:S02]  /*4930*/  ISETP.GE.OR P0, PT, R2, R12, P0 ;  /* 0x0000000c0200720c */ /* 0x000fe40000706670 */
[-C--:B------:R-:W-:Y:S04]  /*4940*/  SHF.R.U32.HI R0, RZ, R5.reuse, R0 ;  /* 0x00000005ff007219 */ /* 0x080fe80000011600 */
[----:B------:R-:W-:Y:S05]  /*4950*/  SEL R13, R8, R0, !P2 ;  /* 0x00000000080d7207 */ /* 0x000fea0005000000 */
[----:B------:R-:W-:Y:S02]  /*4960*/  IMAD.MOV R12, RZ, RZ, -R13 ;  /* 0x000000ffff0c7224 */ /* 0x000fe400078e0a0d */
[----:B------:R-:W-:Y:S04]  /*4970*/  @!P0 IMAD.HI.U32 R0, R2, R4, RZ ;  /* 0x0000000402008227 */ /* 0x000fe800078e00ff */
[----:B------:R-:W-:Y:S01]  /*4980*/  IMAD R12, R40, R12, R8 ;  /* 0x0000000c280c7224 */ /* 0x000fe200078e0208 */
[----:B------:R-:W-:Y:S04]  /*4990*/  @!P0 SHF.R.U32.HI R0, RZ, R5, R0 ;  /* 0x00000005ff008219 */ /* 0x000fe80000011600 */
[----:B------:R-:W-:Y:S04]  /*49a0*/  @!P0 SEL R0, R2, R0, !P2 ;  /* 0x0000000002008207 */ /* 0x000fe80005000000 */
[----:B------:R-:W-:Y:S01]  /*49b0*/  @!P0 IADD3 R13, PT, PT, R13, -R0, RZ ;  /* 0x800000000d0d8210 */ /* 0x000fe20007ffe0ff */
[----:B------:R-:W-:Y:S01]  /*49c0*/  @!P0 IMAD R0, R9, R12, R0 ;  /* 0x0000000c09008224 */ /* 0x000fe200078e0200 */
[----:B------:R-:W-:Y:S01]  /*49d0*/  IADD3 R9, PT, PT, -R8, RZ, RZ ;  /* 0x000000ff08097210 */ /* 0x000fe20007ffe1ff */
[--C-:B------:R-:W-:Y:S02]  /*49e0*/  IMAD.MOV R12, RZ, RZ, -R2.reuse ;  /* 0x000000ffff0c7224 */ /* 0x100fe400078e0a02 */
[----:B------:R-:W-:Y:S02]  /*49f0*/  @!P0 IMAD R8, R13, R40, R2 ;  /* 0x000000280d088224 */ /* 0x000fe400078e0202 */
[----:B------:R-:W-:Y:S02]  /*4a00*/  @!P0 IMAD.MOV.U32 R2, RZ, RZ, R0 ;  /* 0x000000ffff028224 */ /* 0x000fe400078e0000 */
[----:B------:R-:W-:Y:S02]  /*4a10*/  IMAD R11, R3, R12, R11 ;  /* 0x0000000c030b7224 */ /* 0x000fe400078e020b */
[----:B------:R-:W-:Y:S02]  /*4a20*/  IMAD R10, R6, R9, R10 ;  /* 0x00000009060a7224 */ /* 0x000fe400078e020a */
[----:B------:R-:W-:Y:S02]  /*4a30*/  IMAD R11, R2, R3, R11 ;  /* 0x00000003020b7224 */ /* 0x000fe400078e020b */
[----:B------:R-:W-:Y:S02]  /*4a40*/  IMAD R10, R8, R6, R10 ;  /* 0x00000006080a7224 */ /* 0x000fe400078e020a */
.L_x_88:
[----:B------:R-:W-:Y:S05]  /*4a50*/  BRA.U UP1, `(.L_x_89) ;  /* 0x0000000101107547 */ /* 0x000fea000b800000 */
[----:B------:R-:W-:Y:S04]  /*4a60*/  MOV R2, UR7 ;  /* 0x0000000700027c02 */ /* 0x000fe80008000f00 */
[----:B------:R-:W-:Y:S04]  /*4a70*/  SHF.L.U32 R2, R2, 0x1f, RZ ;  /* 0x0000001f02027819 */ /* 0x000fe800000006ff */
[----:B------:R-:W2:Y:S02]  /*4a80*/  SYNCS.PHASECHK.TRANS64.TRYWAIT P0, [UR6+0x78], R2 ;  /* 0x00007802ff0075a7 */ /* 0x000ea40008001106 */
[----:B--2---:R-:W-:Y:S05]  /*4a90*/  @!P0 BRA `(.L_x_90) ;  /* 0x0000002c00388947 */ /* 0x004fea0003800000 */
.L_x_89:
[----:B------:R-:W-:Y:S05]  /*4aa0*/  BRA.U !UP3, `(.L_x_91) ;  /* 0x000000010b347547 */ /* 0x000fea000b800000 */
[----:B------:R-:W-:Y:S01]  /*4ab0*/  UPLOP3.LUT UP0, UPT, UPT, UPT, UP2, 0x80, 0x8 ;  /* 0x000000000008789c */ /* 0x000fe20003f0f020 */
[----:B--2---:R-:W-:Y:S02]  /*4ac0*/  HFMA2 R0, -RZ, RZ, 0, 5.9604644775390625e-08 ;  /* 0x00000001ff007431 */ /* 0x004fe400000001ff */
[----:B------:R-:W-:Y:S03]  /*4ad0*/  IMAD.MOV.U32 R98, RZ, RZ, 0x1 ;  /* 0x00000001ff627424 */ /* 0x000fe600078e00ff */
[----:B------:R-:W-:Y:S05]  /*4ae0*/  PLOP3.LUT P0, PT, PT, PT, UP0, 0x80, 0x8 ;  /* 0x000000000008781c */ /* 0x000fea0003f0f008 */
[----:B------:R-:W2:Y:S01]  /*4af0*/  @UP0 LDCU.64 UR10, c[0x0][0x888] ;  /* 0x00011100ff0a07ac */ /* 0x000ea20008000a00 */
[----:B------:R-:W-:Y:S07]  /*4b00*/  @UP0 UIMAD UR8, UR36, UR4, URZ ;  /* 0x00000004240802a4 */ /* 0x000fee000f8e02ff */
[----:B------:R-:W-:Y:S01]  /*4b10*/  @!P0 PRMT R98, R0, 0x7610, R98 ;  /* 0x0000761000628816 */ /* 0x000fe20000000062 */
[----:B--2---:R-:W-:Y:S03]  /*4b20*/  @UP0 UIMAD.WIDE UR10, UR8, 0x4, UR10 ;  /* 0x00000004080a08a5 */ /* 0x004fe6000f8e020a */
[----:B------:R-:W2:Y:S03]  /*4b30*/  @!UP0 LDCU UR8, c[0x0][0x880] ;  /* 0x00011000ff0887ac */ /* 0x000ea60008000800 */
[----:B-----5:R-:W-:Y:S01]  /*4b40*/  IMAD.U32 R48, RZ, RZ, UR10 ;  /* 0x0000000aff307e24 */ /* 0x020fe2000f8e00ff */
[----:B------:R-:W-:Y:S05]  /*4b50*/  MOV R49, UR11 ;  /* 0x0000000b00317c02 */ /* 0x000fea0008000f00 */
[----:B------:R4:W5:Y:S02]  /*4b60*/  @P0 LDG.E R48, desc[UR40][R48.64] ;  /* 0x0000002830300981 */ /* 0x000964000c1e1900 */
[----:B--2-4-:R-:W-:Y:S07]  /*4b70*/  @!P0 IMAD.U32 R48, RZ, RZ, UR8 ;  /* 0x00000008ff308e24 */ /* 0x014fee000f8e00ff */
.L_x_91:
[----:B-----5:R-:W-:Y:S01]  /*4b80*/  @!P4 FSETP.EQ.AND P5, PT, R48, RZ, PT ;  /* 0x000000ff3000c20b */ /* 0x020fe20003fa2000 */
[----:B------:R-:W-:Y:S01]  /*4b90*/  @!UPT UIADD3 URZ, UPT, UPT, URZ, URZ, URZ ;  /* 0x000000fffffff290 */ /* 0x000fe2000fffe0ff */
[----:B------:R-:W-:Y:S11]  /*4ba0*/  @!P4 BRA `(.L_x_92) ;  /* 0x000000000014c947 */ /* 0x000ff60003800000 */
[----:B------:R-:W-:Y:S02]  /*4bb0*/  LOP3.LUT P0, RZ, R98, 0xff, RZ, 0xc0, !PT ;  /* 0x000000ff62ff7812 */ /* 0x000fe4000780c0ff */
[----:B------:R-:W-:Y:S04]  /*4bc0*/  PLOP3.LUT P5, PT, PT, PT, UP0, 0x80, 0x8 ;  /* 0x000000000008781c */ /* 0x000fe80003faf008 */
[----:B------:R-:W-:Y:S07]  /*4bd0*/  PLOP3.LUT P5, PT, P5, PT, PT, 0x8, 0x80 ;  /* 0x000000000080781c */ /* 0x000fee0002fae170 */
[----:B------:R-:W-:Y:S11]  /*4be0*/  @P0 FSETP.EQ.AND P5, PT, R48, RZ, PT ;  /* 0x000000ff3000020b */ /* 0x000ff60003fa2000 */
[----:B------:R-:W-:Y:S02]  /*4bf0*/  @!UPT UIADD3 URZ, UPT, UPT, URZ, URZ, URZ ;  /* 0x000000fffffff290 */ /* 0x000fe4000fffe0ff */
.L_x_92:
[----:B------:R-:W4:Y:S01]  /*4c00*/  LDC.64 R8, c[0x0][0xb10] ;  /* 0x0002c400ff087b82 */ /* 0x000f220000000a00 */
[----:B------:R-:W-:Y:S01]  /*4c10*/  ULEA UR13, UR15, UR6, 0x3 ;  /* 0x000000060f0d7291 */ /* 0x000fe2000f8e18ff */
[----:B------:R-:W-:Y:S01]  /*4c20*/  SHF.L.U32 R30, R27, 0x1f, RZ ;  /* 0x0000001f1b1e7819 */ /* 0x000fe200000006ff */
[----:B------:R-:W-:Y:S01]  /*4c30*/  VIADD R26, R26, 0x1 ;  /* 0x000000011a1a7836 */ /* 0x000fe20000000000 */
[----:B------:R-:W-:Y:S04]  /*4c40*/  @P3 SHF.R.U32.HI R24, RZ, 0x10, R17 ;  /* 0x00000010ff183819 */ /* 0x000fe80000011611 */
[----:B------:R-:W5:Y:S02]  /*4c50*/  LDC.64 R12, c[0x0][0xb18] ;  /* 0x0002c600ff0c7b82 */ /* 0x000f640000000a00 */
[----:B------:R-:W1:Y:S01]  /*4c60*/  SYNCS.PHASECHK.TRANS64.TRYWAIT P4, [UR13+0x60], R30 ;  /* 0x0000601eff0075a7 */ /* 0x000e62000808110d */
[C---:B----4-:R-:W-:Y:S05]  /*4c70*/  @!P1 IMAD.HI.U32 R8, R11.reuse, R8, RZ ;  /* 0x000000080b089227 */ /* 0x050fea00078e00ff */
[----:B--2---:R-:W2:Y:S01]  /*4c80*/  @!P1 LDC R0, c[0x0][0xb20] ;  /* 0x0002c800ff009b82 */ /* 0x004ea20000000800 */
[----:B------:R-:W-:Y:S01]  /*4c90*/  @!P1 SHF.R.U32.HI R8, RZ, R9, R8 ;  /* 0x00000009ff089219 */ /* 0x000fe20000011608 */
[----:B-----5:R-:W-:Y:S01]  /*4ca0*/  @!P1 IMAD.HI.U32 R13, R10, R13, RZ ;  /* 0x0000000d0a0d9227 */ /* 0x020fe200078e00ff */
[----:B------:R-:W-:Y:S05]  /*4cb0*/  @!P1 ISETP.NE.AND P0, PT, R12, 0x1, PT ;  /* 0x000000010c00980c */ /* 0x000fea0003f05270 */
[----:B------:R-:W4:Y:S01]  /*4cc0*/  @!P1 LDC R2, c[0x0][0xb0c] ;  /* 0x0002c300ff029b82 */ /* 0x000f220000000800 */
[----:B--2---:R-:W-:Y:S02]  /*4cd0*/  @!P1 SHF.R.U32.HI R0, RZ, R0, R13 ;  /* 0x00000000ff009219 */ /* 0x004fe4000001160d */
[----:B----4-:R-:W-:Y:S02]  /*4ce0*/  @!P1 ISETP.NE.AND P2, PT, R2, 0x1, PT ;  /* 0x000000010200980c */ /* 0x010fe40003f45270 */
[----:B------:R-:W-:Y:S02]  /*4cf0*/  @!P1 SEL R9, R10, R0, !P0 ;  /* 0x000000000a099207 */ /* 0x000fe40004000000 */
[----:B------:R-:W-:Y:S02]  /*4d00*/  ELECT P0, URZ, PT ;  /* 0x0000000000ff782f */ /* 0x000fe40003800000 */
[----:B------:R-:W-:Y:S05]  /*4d10*/  @!P1 SEL R8, R11, R8, !P2 ;  /* 0x000000080b089207 */ /* 0x000fea0005000000 */
[----:B------:R-:W-:Y:S02]  /*4d20*/  @!P1 IMAD.IADD R0, R9, 0x1, -R8 ;  /* 0x0000000109009824 */ /* 0x000fe400078e0a08 */
[----:B------:R-:W-:Y:S02]  /*4d30*/  @!P1 IMAD.IADD R8, R8, 0x1, -R9 ;  /* 0x0000000108089824 */ /* 0x000fe400078e0a09 */
[----:B------:R-:W-:Y:S02]  /*4d40*/  @!P1 IMAD R11, R0, R2, R11 ;  /* 0x00000002000b9224 */ /* 0x000fe400078e020b */
[----:B------:R-:W-:Y:S01]  /*4d50*/  @!P1 IMAD R10, R8, R12, R10 ;  /* 0x0000000c080a9224 */ /* 0x000fe200078e020a */
[----:B-1----:R-:W-:Y:S06]  /*4d60*/  @!P4 BRA `(.L_x_93) ;  /* 0x00000028009cc947 */ /* 0x002fec0003800000 */
.L_x_156:
[----:B------:R-:W-:Y:S01]  /*4d70*/  PLOP3.LUT P5, PT, P5, P0, PT, 0xf2, 0x2f ;  /* 0x00000000002f781c */ /* 0x000fe20002fa1e72 */
[----:B------:R-:W-:Y:S01]  /*4d80*/  UMOV UR16, 0x0 ;  /* 0x0000000000107882 */ /* 0x000fe20000000000 */
[----:B------:R-:W-:Y:S01]  /*4d90*/  UMOV UR17, 0x10000000 ;  /* 0x1000000000117882 */ /* 0x000fe20000000000 */
[----:B------:R-:W-:Y:S01]  /*4da0*/  UMOV UR12, UR36 ;  /* 0x00000024000c7c82 */ /* 0x000fe20008000000 */
[----:B------:R-:W-:Y:S09]  /*4db0*/  @P3 R2UR UR36, R24 ;  /* 0x00000000182432ca */ /* 0x000ff200000e0000 */
[----:B------:R-:W-:Y:S01]  /*4dc0*/  @!P5 IADD3 R2, P0, PT, R28, 0x580, RZ ;  /* 0x000005801c02d810 */ /* 0x000fe20007f1e0ff */
[----:B------:R-:W-:Y:S01]  /*4dd0*/  @!P5 IMAD.SHL.U32 R97, R97, 0x20, RZ ;  /* 0x000000206161d824 */ /* 0x000fe200078e00ff */
[----:B------:R-:W-:Y:S01]  /*4de0*/  VOTEU.ALL UP1, P5 ;  /* 0x0000000000ff7886 */ /* 0x000fe20002820000 */
[----:B------:R-:W-:Y:S01]  /*4df0*/  @!P5 IMAD.SHL.U32 R96, R96, 0x80, RZ ;  /* 0x000000806060d824 */ /* 0x000fe200078e00ff */
[----:B------:R-:W-:Y:S01]  /*4e00*/  @!P5 R2UR UR9, R2 ;  /* 0x000000000209d2ca */ /* 0x000fe200000e0000 */
[----:B-1----:R-:W-:Y:S01]  /*4e10*/  @!P5 IMAD.X R0, RZ, RZ, R29, P0 ;  /* 0x000000ffff00d224 */ /* 0x002fe200000e061d */
[----:B------:R-:W-:Y:S01]  /*4e20*/  @!P5 R2UR UR10, R97 ;  /* 0x00000000610ad2ca */ /* 0x000fe200000e0000 */
[----:B------:R-:W-:Y:S01]  /*4e30*/  @!UP1 ULEA UR14, UR15, UR6, 0xd ;  /* 0x000000060f0e9291 */ /* 0x000fe2000f8e68ff */
[----:B------:R-:W-:Y:S01]  /*4e40*/  @!P5 R2UR UR11, R96 ;  /* 0x00000000600bd2ca */ /* 0x000fe200000e0000 */
[----:B------:R-:W-:Y:S01]  /*4e50*/  UIADD3 UR15, UPT, UPT, UR15, 0x1, URZ ;  /* 0x000000010f0f7890 */ /* 0x000fe2000fffe0ff */
[----:B------:R-:W-:Y:S01]  /*4e60*/  @!P5 R2UR UR8, R0 ;  /* 0x000000000008d2ca */ /* 0x000fe200000e0000 */
[----:B------:R-:W-:Y:S01]  /*4e70*/  IMAD.IADD R97, R10, 0x1, R94 ;  /* 0x000000010a617824 */ /* 0x000fe200078e025e */
[C---:B------:R-:W-:Y:S01]  /*4e80*/  ISETP.NE.AND P0, PT, R26.reuse, 0x2, PT ;  /* 0x000000021a00780c */ /* 0x040fe20003f05270 */
[----:B------:R-:W-:Y:S03]  /*4e90*/  IMAD.IADD R96, R11, 0x1, R95 ;  /* 0x000000010b607824 */ /* 0x000fe600078e025f */
[----:B------:R-:W-:Y:S01]  /*4ea0*/  SEL R0, RZ, 0x1, P0 ;  /* 0x00000001ff007807 */ /* 0x000fe20000000000 */
[----:B------:R-:W-:Y:S01]  /*4eb0*/  IMAD.U32 R8, RZ, RZ, UR9 ;  /* 0x00000009ff087e24 */ /* 0x000fe2000f8e00ff */
[----:B------:R-:W-:Y:S01]  /*4ec0*/  UIADD3 UR9, UPT, UPT, UR13, 0x50, URZ ;  /* 0x000000500d097890 */ /* 0x000fe2000fffe0ff */
[----:B------:R-:W-:Y:S02]  /*4ed0*/  SEL R26, R26, RZ, P0 ;  /* 0x000000ff1a1a7207 */ /* 0x000fe40000000000 */
[----:B------:R-:W-:Y:S02]  /*4ee0*/  LOP3.LUT R25, R25, R0, RZ, 0x3c, !PT ;  /* 0x0000000019197212 */ /* 0x000fe400078e3cff */
[----:B------:R-:W-:Y:S01]  /*4ef0*/  IMAD.U32 R9, RZ, RZ, UR8 ;  /* 0x00000008ff097e24 */ /* 0x000fe2000f8e00ff */
[----:B------:R-:W-:Y:S01]  /*4f00*/  @!P5 R2UR UR18, R8 ;  /* 0x000000000812d2ca */ /* 0x000fe200000e0000 */
[----:B------:R-:W-:Y:S01]  /*4f10*/  @!UP1 UIADD3 UR8, UPT, UPT, UR14, 0x200, URZ ;  /* 0x000002000e089890 */ /* 0x000fe2000fffe0ff */
[----:B------:R-:W-:Y:S02]  /*4f20*/  VOTEU.ALL UP1, P5 ;  /* 0x0000000000ff7886 */ /* 0x000fe40002820000 */
[----:B------:R-:W-:Y:S01]  /*4f30*/  @!P5 R2UR UR19, R9 ;  /* 0x000000000913d2ca */ /* 0x000fe200000e0000 */
[----:B------:R-:W-:Y:S11]  /*4f40*/  UPRMT UR14, UR37, 0x654, UR9 ;  /* 0x00000654250e7896 */ /* 0x000ff60008000009 */
[----:B------:R-:W-:Y:S01]  /*4f50*/  @!UPT UIADD3 URZ, UPT, UPT, URZ, URZ, URZ ;  /* 0x000000fffffff290 */ /* 0x000fe2000fffe0ff */
[----:B------:R2:W-:Y:S01]  /*4f60*/  @!UP1 UTMALDG.3D [UR8], [UR18], desc[UR16] ;  /* 0x00001008120095b4 */ /* 0x0005e20008011000 */
[----:B------:R2:W-:Y:S01]  /*4f70*/  @!P5 SYNCS.ARRIVE.TRANS64.RED.A0TR RZ, [UR13+0x50], R23 ;  /* 0x00005017ffffd9a7 */ /* 0x0005e2000830040d */
[----:B------:R-:W-:Y:S04]  /*4f80*/  UISETP.NE.AND UP1, UPT, UR15, 0x2, UPT ;  /* 0x000000020f00788c */ /* 0x000fe8000bf25270 */
[----:B------:R-:W-:Y:S02]  /*4f90*/  USEL UR13, URZ, 0x1, UP1 ;  /* 0x00000001ff0d7887 */ /* 0x000fe40008800000 */
[----:B------:R-:W-:Y:S02]  /*4fa0*/  USEL UR15, UR15, URZ, UP1 ;  /* 0x000000ff0f0f7287 */ /* 0x000fe40008800000 */
[----:B------:R-:W-:Y:S02]  /*4fb0*/  UPLOP3.LUT UP1, UPT, UPT, UPT, UPT, 0x80, 0x8 ;  /* 0x000000000008789c */ /* 0x000fe40003f2f070 */
[----:B------:R-:W-:Y:S01]  /*4fc0*/  LOP3.LUT R27, R27, UR13, RZ, 0x3c, !PT ;  /* 0x0000000d1b1b7c12 */ /* 0x000fe2000f8e3cff */
[----:B------:R-:W-:Y:S01]  /*4fd0*/  SYNCS.ARRIVE.TRANS64.RED.A1T0 RZ, [UR14], RZ ;  /* 0x000000ffffff79a7 */ /* 0x000fe2000810040e */
[----:B------:R-:W-:Y:S07]  /*4fe0*/  @P3 BRA `(.L_x_94) ;  /* 0xfffffff400983947 */ /* 0x000fee000383ffff */
[----:B------:R-:W-:Y:S01]  /*4ff0*/  UIADD3 UR6, UPT, UPT, UR6, 0x60, URZ ;  /* 0x0000006006067890 */ /* 0x000fe2000fffe0ff */
[----:B------:R-:W-:-:S03]  /*5000*/  SHF.L.U32 R2, R27, 0x1f, RZ ;  /* 0x0000001f1b027819 */ /* 0x000fc600000006ff */
[----:B------:R-:W-:-:S09]  /*5010*/  ULEA UR4, UR15, UR6, 0x3 ;  /* 0x000000060f047291 */ /* 0x000fd2000f8e18ff */
[----:B------:R-:W1:Y:S02]  /*5020*/  SYNCS.PHASECHK.TRANS64.TRYWAIT P0, [UR4], R2 ;  /* 0x00000002ff0075a7 */ /* 0x000e640008001104 */
[----:B-1----:R-:W-:Y:S05]  /*5030*/  @!P0 BRA `(.L_x_95) ;  /* 0x0000002800008947 */ /* 0x002fea0003800000 */
.L_x_158:
[----:B------:R-:W-:-:S04]  /*5040*/  UIADD3 UR5, UPT, UPT, UR15, 0x1, URZ ;  /* 0x000000010f057890 */ /* 0x000fc8000fffe0ff */
[----:B------:R-:W-:-:S04]  /*5050*/  UISETP.NE.AND UP0, UPT, UR5, 0x2, UPT ;  /* 0x000000020500788c */ /* 0x000fc8000bf05270 */
[----:B------:R-:W-:Y:S02]  /*5060*/  USEL UR4, URZ, 0x1, UP0 ;  /* 0x00000001ff047887 */ /* 0x000fe40008000000 */
[----:B------:R-:W-:-:S04]  /*5070*/  USEL UR5, UR5, URZ, UP0 ;  /* 0x000000ff05057287 */ /* 0x000fc80008000000 */
[----:B------:R-:W-:Y:S01]  /*5080*/  ULEA UR5, UR5, UR6, 0x3 ;  /* 0x0000000605057291 */ /* 0x000fe2000f8e18ff */
[----:B-1----:R-:W-:-:S04]  /*5090*/  LOP3.LUT R2, R27, UR4, RZ, 0x3c, !PT ;  /* 0x000000041b027c12 */ /* 0x002fc8000f8e3cff */
[----:B------:R-:W-:Y:S01]  /*50a0*/  SHF.L.U32 R2, R2, 0x1f, RZ ;  /* 0x0000001f02027819 */ /* 0x000fe200000006ff */
[----:B------:R-:W-:-:S07]  /*50b0*/  IMAD.U32 R0, RZ, RZ, UR5 ;  /* 0x00000005ff007e24 */ /* 0x000fce000f8e00ff */
.L_x_96:
[----:B-1----:R1:W4:Y:S02]  /*50c0*/  SYNCS.PHASECHK.TRANS64.TRYWAIT P0, [R0+URZ], R2 ;  /* 0x00000002000075a7 */ /* 0x00232400080011ff */
[----:B----4-:R-:W-:Y:S05]  /*50d0*/  @!P0 NANOSLEEP.SYNCS 0x989680 ;  /* 0x009896800000895d */ /* 0x010fea0003900000 */
[----:B------:R-:W4:Y:S02]  /*50e0*/  @!P0 SYNCS.PHASECHK.TRANS64 P0, [R0+URZ], R2 ;  /* 0x00000002000085a7 */ /* 0x000f2400080010ff */
[----:B--2-4-:R-:W-:Y:S05]  /*50f0*/  @P0 EXIT ;  /* 0x000000000000094d */ /* 0x014fea0003800000 */
[----:B------:R-:W-:Y:S05]  /*5100*/  BRA `(.L_x_96) ;  /* 0xfffffffc00ec7947 */ /* 0x000fea000383ffff */
.L_x_86:
[----:B------:R-:W-:-:S06]  /*5110*/  UISETP.GE.AND UP1, UPT, UR10, 0x4, UPT ;  /* 0x000000040a00788c */ /* 0x000fcc000bf26270 */
[----:B------:R-:W-:-:S13]  /*5120*/  PLOP3.LUT P0, PT, PT, PT, UP1, 0x80, 0x8 ;  /* 0x000000000008781c */ /* 0x000fda0003f0f018 */
[----:B------:R-:W-:Y:S05]  /*5130*/  @!P0 EXIT ;  /* 0x000000000000894d */ /* 0x000fea0003800000 */
[----:B------:R-:W-:Y:S01]  /*5140*/  BAR.SYNC.DEFER_BLOCKING 0x6, 0xa0 ;  /* 0x0182800000007b1d */ /* 0x000fe20000010000 */
[C---:B------:R-:W-:Y:S01]  /*5150*/  IMAD.SHL.U32 R2, R112.reuse, 0x20, RZ ;  /* 0x0000002070027824 */ /* 0x040fe200078e00ff */
[C---:B------:R-:W-:Y:S01]  /*5160*/  LOP3.LUT R110, R112.reuse, 0x2, RZ, 0xc0, !PT ;  /* 0x00000002706e7812 */ /* 0x040fe200078ec0ff */
[C---:B------:R-:W-:Y:S01]  /*5170*/  IMAD.SHL.U32 R111, R112.reuse, 0x4, RZ ;  /* 0x00000004706f7824 */ /* 0x040fe200078e00ff */
[C---:B------:R-:W-:Y:S01]  /*5180*/  LOP3.LUT R113, R112.reuse, 0x60, RZ, 0xc0, !PT ;  /* 0x0000006070717812 */ /* 0x040fe200078ec0ff */
[----:B------:R-:W-:Y:S01]  /*5190*/  IMAD.U32 R46, R112, 0x10000, RZ ;  /* 0x00010000702e7824 */ /* 0x000fe200078e00ff */
[----:B------:R-:W-:Y:S02]  /*51a0*/  UMOV UR42, 0x400 ;  /* 0x00000400002a7882 */ /* 0x000fe40000000000 */
[----:B------:R-:W1:Y:S01]  /*51b0*/  LDC R102, c[0x0][0x370] ;  /* 0x0000dc00ff667b82 */ /* 0x000e620000000800 */
[----:B------:R-:W-:Y:S01]  /*51c0*/  ULEA UR42, UR37, UR42, 0x18 ;  /* 0x0000002a252a7291 */ /* 0x000fe2000f8ec0ff */
[----:B------:R-:W-:Y:S01]  /*51d0*/  LOP3.LUT R3, R2, 0xc0, RZ, 0xc0, !PT ;  /* 0x000000c002037812 */ /* 0x000fe200078ec0ff */
[----:B------:R-:W-:Y:S01]  /*51e0*/  IMAD.MOV R110, RZ, RZ, -R110 ;  /* 0x000000ffff6e7224 */ /* 0x000fe200078e0a6e */
[----:B------:R-:W-:Y:S01]  /*51f0*/  LOP3.LUT R112, R112, 0x4, RZ, 0xc0, !PT ;  /* 0x0000000470707812 */ /* 0x000fe200078ec0ff */
[----:B------:R-:W-:Y:S01]  /*5200*/  UIADD3 UR44, UPT, UPT, UR42, 0x200, URZ ;  /* 0x000002002a2c7890 */ /* 0x000fe2000fffe0ff */
[----:B------:R-:W-:Y:S01]  /*5210*/  LOP3.LUT R111, R3, 0x18, R111, 0xf8, !PT ;  /* 0x00000018036f7812 */ /* 0x000fe200078ef86f */
[----:B------:R-:W-:Y:S01]  /*5220*/  HFMA2 R45, -RZ, RZ, 0, 0 ;  /* 0x00000000ff2d7431 */ /* 0x000fe200000001ff */
[----:B------:R-:W2:Y:S01]  /*5230*/  LDC R42, c[0x0][0xb0c] ;  /* 0x0002c300ff2a7b82 */ /* 0x000ea20000000800 */
[----:B------:R-:W-:Y:S01]  /*5240*/  LOP3.LUT R46, R46, 0x600000, RZ, 0xc0, !PT ;  /* 0x006000002e2e7812 */ /* 0x000fe200078ec0ff */
[----:B------:R-:W-:Y:S01]  /*5250*/  IMAD.MOV R109, RZ, RZ, -R112 ;  /* 0x000000ffff6d7224 */ /* 0x000fe200078e0a70 */
[----:B------:R-:W-:Y:S01]  /*5260*/  LOP3.LUT R111, R111, 0xf20, R2, 0xf8, !PT ;  /* 0x00000f206f6f7812 */ /* 0x000fe200078ef802 */
[----:B------:R-:W-:Y:S01]  /*5270*/  IMAD.MOV.U32 R108, RZ, RZ, 0x1 ;  /* 0x00000001ff6c7424 */ /* 0x000fe200078e00ff */
[----:B------:R-:W-:Y:S01]  /*5280*/  CS2R R106, SRZ ;  /* 0x00000000006a7805 */ /* 0x000fe2000001ff00 */
[----:B------:R-:W-:Y:S01]  /*5290*/  IMAD.MOV.U32 R120, RZ, RZ, RZ ;  /* 0x000000ffff787224 */ /* 0x000fe200078e00ff */
[----:B------:R-:W-:Y:S01]  /*52a0*/  CS2R R104, SRZ ;  /* 0x0000000000687805 */ /* 0x000fe2000001ff00 */
[----:B------:R-:W3:Y:S01]  /*52b0*/  LDC R100, c[0x0][0xb20] ;  /* 0x0002c800ff647b82 */ /* 0x000ee20000000800 */
[----:B------:R-:W4:Y:S01]  /*52c0*/  LDS R0, [UR42+0x130] ;  /* 0x0001302aff007984 */ /* 0x000f220008000800 */
[----:B------:R-:W-:Y:S01]  /*52d0*/  SHF.L.U32 R110, R110, 0x4, RZ ;  /* 0x000000046e6e7819 */ /* 0x000fe200000006ff */
[----:B------:R-:W-:Y:S01]  /*52e0*/  IMAD.SHL.U32 R109, R109, 0x10, RZ ;  /* 0x000000106d6d7824 */ /* 0x000fe200078e00ff */
[----:B------:R-:W-:Y:S01]  /*52f0*/  LEA R111, R111, UR44, 0x1 ;  /* 0x0000002c6f6f7c11 */ /* 0x000fe2000f8e08ff */
[----:B------:R-:W1:Y:S03]  /*5300*/  LDCU.64 UR46, c[0x0][0x348] ;  /* 0x00006900ff2e77ac */ /* 0x000e660008000a00 */
[----:B------:R-:W1:Y:S01]  /*5310*/  LDC R41, c[0x0][0xb30] ;  /* 0x0002cc00ff297b82 */ /* 0x000e620000000800 */
[----:B------:R-:W1:Y:S01]  /*5320*/  LDCU.64 UR38, c[0x0][0x888] ;  /* 0x00011100ff2677ac */ /* 0x000e620008000a00 */
[----:B------:R-:W-:-:S06]  /*5330*/  UMOV UR43, URZ ;  /* 0x000000ff002b7c82 */ /* 0x000fcc0008000000 */
[----:B------:R-:W1:Y:S08]  /*5340*/  LDC.64 R92, c[0x0][0xb10] ;  /* 0x0002c400ff5c7b82 */ /* 0x000e700000000a00 */
[----:B------:R-:W1:Y:S08]  /*5350*/  LDC.64 R38, c[0x0][0xb18] ;  /* 0x0002c600ff267b82 */ /* 0x000e700000000a00 */
[----:B------:R-:W1:Y:S08]  /*5360*/  LDC.64 R88, c[0x0][0x888] ;  /* 0x00022200ff587b82 */ /* 0x000e700000000a00 */
[----:B------:R-:W1:Y:S01]  /*5370*/  LDC.64 R36, c[0x0][0xb28] ;  /* 0x0002ca00ff247b82 */ /* 0x000e620000000a00 */
[----:B----4-:R-:W-:-:S07]  /*5380*/  IMAD.IADD R46, R0, 0x1, R46 ;  /* 0x00000001002e7824 */ /* 0x010fce00078e022e */
[----:B------:R-:W4:Y:S08]  /*5390*/  LDC.64 R90, c[0x0][0x890] ;  /* 0x00022400ff5a7b82 */ /* 0x000f300000000a00 */
[----:B------:R-:W1:Y:S08]  /*53a0*/  LDC.64 R86, c[0x0][0x8b0] ;  /* 0x00022c00ff567b82 */ /* 0x000e700000000a00 */
[----:B------:R-:W1:Y:S08]  /*53b0*/  LDC.64 R84, c[0x0][0x8a8] ;  /* 0x00022a00ff547b82 */ /* 0x000e700000000a00 */
[----:B--23--:R-:W1:Y:S02]  /*53c0*/  LDC R101, c[0x0][0x374] ;  /* 0x0000dd00ff657b82 */ /* 0x00ce640000000800 */
.L_x_116:
[----:B------:R-:W-:Y:S02]  /*53d0*/  LEA R0, R120, UR42, 0x3 ;  /* 0x0000002a78007c11 */ /* 0x000fe4000f8e18ff */
[----:B------:R-:W-:Y:S02]  /*53e0*/  SHF.L.U32 R2, R106, 0x1f, RZ ;  /* 0x0000001f6a027819 */ /* 0x000fe400000006ff */
[----:B-1----:R-:W-:Y:S02]  /*53f0*/  LEA R16, R120, UR42, 0x4 ;  /* 0x0000002a78107c11 */ /* 0x002fe4000f8e20ff */
[----:B--2---:R-:W2:Y:S02]  /*5400*/  SYNCS.PHASECHK.TRANS64.TRYWAIT P0, [R0+URZ+0x80], R2 ;  /* 0x00008002000075a7 */ /* 0x004ea400080011ff */
[----:B--2---:R-:W-:Y:S05]  /*5410*/  @!P0 BRA `(.L_x_97) ;  /* 0x0000002400208947 */ /* 0x004fea0003800000 */
.L_x_159:
[----:B------:R-:W3:Y:S01]  /*5420*/  LDC.64 R10, c[0x0][0xb10] ;  /* 0x0002c400ff0a7b82 */ /* 0x000ee20000000a00 */
[----:B------:R-:W4:Y:S01]  /*5430*/  LDS.128 R16, [R16+0x110] ;  /* 0x0001100010107984 */ /* 0x000f220000000c00 */
[----:B-1----:R-:W-:Y:S01]  /*5440*/  ISETP.NE.AND P1, PT, R41, 0x1, PT ;  /* 0x000000012900780c */ /* 0x002fe20003f25270 */
[----:B--2---:R-:W-:Y:S01]  /*5450*/  VIADD R0, R0, 0x90 ;  /* 0x0000009000007836 */ /* 0x004fe20000000000 */
[----:B------:R-:W-:Y:S04]  /*5460*/  ISETP.GE.AND P0, PT, R40, 0x1, PT ;  /* 0x000000012800780c */ /* 0x000fe80003f06270 */
[----:B------:R-:W1:Y:S01]  /*5470*/  LDC.64 R8, c[0x0][0xb18] ;  /* 0x0002c600ff087b82 */ /* 0x000e620000000a00 */
[----:B------:R-:W-:Y:S01]  /*5480*/  PRMT R0, RZ, 0x654, R0 ;  /* 0x00000654ff007816 */ /* 0x000fe20000000000 */
[----:B------:R-:W-:Y:S01]  /*5490*/  @!PT LDS RZ, [RZ] ;  /* 0x00000000fffff984 */ /* 0x000fe20000000800 */
[----:B------:R-:W-:Y:S01]  /*54a0*/  @!PT LDS RZ, [RZ] ;  /* 0x00000000fffff984 */ /* 0x000fe20000000800 */
[----:B------:R-:W-:Y:S01]  /*54b0*/  @!PT LDS RZ, [RZ] ;  /* 0x00000000fffff984 */ /* 0x000fe20000000800 */
[----:B------:R-:W-:Y:S01]  /*54c0*/  @!PT LDS RZ, [RZ] ;  /* 0x00000000fffff984 */ /* 0x000fe20000000800 */
[----:B------:R2:W-:Y:S06]  /*54d0*/  MEMBAR.ALL.CTA ;  /* 0x0000000000007992 */ /* 0x0005ec0000008000 */
[----:B--2---:R-:W2:Y:S01]  /*54e0*/  FENCE.VIEW.ASYNC.S ;  /* 0x00000000000073c6 */ /* 0x004ea20000000000 */
[----:B------:R-:W1:Y:S08]  /*54f0*/  @!P1 LDC R12, c[0x0][0xb20] ;  /* 0x0002c800ff0c9b82 */ /* 0x000e700000000800 */
[----:B------:R-:W1:Y:S01]  /*5500*/  @!P1 LDC R7, c[0x0][0xb0c] ;  /* 0x0002c300ff079b82 */ /* 0x000e620000000800 */
[----:B--2---:R2:W-:Y:S01]  /*5510*/  SYNCS.ARRIVE.TRANS64.RED.A1T0 RZ, [R0+URZ], RZ ;  /* 0x000000ff00ff79a7 */ /* 0x0045e200081004ff */
[----:B----4-:R-:W-:Y:S04]  /*5520*/  LOP3.LUT P4, RZ, R18, 0x1, RZ, 0xc0, !PT ;  /* 0x0000000112ff7812 */ /* 0x010fe8000788c0ff */
[----:B------:R-:W-:Y:S09]  /*5530*/  P2R R114, PR, RZ, 0x10 ;  /* 0x00000010ff727803 */ /* 0x000ff20000000000 */
[----:B------:R-:W-:Y:S02]  /*5540*/  @P4 MOV R44, R16 ;  /* 0x00000010002c4202 */ /* 0x000fe40000000f00 */
[----:B------:R-:W-:Y:S01]  /*5550*/  @P4 LOP3.LUT R43, R17, 0xffff, RZ, 0xc0, !PT ;  /* 0x0000ffff112b4812 */ /* 0x000fe200078ec0ff */
[----:B--23--:R-:W-:Y:S06]  /*5560*/  @!P0 BRA `(.L_x_98) ;  /* 0x0000000000a48947 */ /* 0x00cfec0003800000 */
[-C--:B------:R-:W-:Y:S01]  /*5570*/  IMAD.HI.U32 R0, R101, R39.reuse, RZ ;  /* 0x0000002765007227 */ /* 0x080fe200078e00ff */
[----:B------:R-:W-:Y:S02]  /*5580*/  ISETP.NE.AND P0, PT, R38, 0x1, PT ;  /* 0x000000012600780c */ /* 0x000fe40003f05270 */
[----:B------:R-:W-:Y:S01]  /*5590*/  ISETP.NE.AND P2, PT, R40, 0x1, PT ;  /* 0x000000012800780c */ /* 0x000fe20003f45270 */
[----:B------:R-:W-:Y:S01]  /*55a0*/  IMAD.HI.U32 R4, R102, R92, RZ ;  /* 0x0000005c66047227 */ /* 0x000fe200078e00ff */
[----:B------:R-:W-:Y:S02]  /*55b0*/  SHF.R.U32.HI R0, RZ, R100, R0 ;  /* 0x00000064ff007219 */ /* 0x000fe40000011600 */
[----:B------:R-:W-:Y:S01]  /*55c0*/  ISETP.NE.AND P3, PT, R42, 0x1, PT ;  /* 0x000000012a00780c */ /* 0x000fe20003f65270 */
[----:B------:R-:W-:Y:S01]  /*55d0*/  IMAD.HI.U32 R6, R43, R39, RZ ;  /* 0x000000272b067227 */ /* 0x000fe200078e00ff */
[-C--:B------:R-:W-:Y:S02]  /*55e0*/  SHF.R.U32.HI R4, RZ, R93.reuse, R4 ;  /* 0x0000005dff047219 */ /* 0x080fe40000011604 */
        /* <DEDUP_REMOVED lines=14> */
[C---:B------:R-:W-:Y:S03]  /*56d0*/  IMAD.HI.U32 R0, R3.reuse, R36, RZ ;  /* 0x0000002403007227 */ /* 0x040fe600078e00ff */
[C---:B------:R-:W-:Y:S02]  /*56e0*/  ISETP.GE.OR P0, PT, R2.reuse, R5, P0 ;  /* 0x000000050200720c */ /* 0x040fe40000706670 */
[----:B------:R-:W-:Y:S04]  /*56f0*/  SHF.R.U32.HI R0, RZ, R37, R0 ;  /* 0x00000025ff007219 */ /* 0x000fe80000011600 */
[C---:B------:R-:W-:Y:S05]  /*5700*/  SEL R6, R3.reuse, R0, !P2 ;  /* 0x0000000003067207 */ /* 0x040fea0005000000 */
        /* <DEDUP_REMOVED lines=14> */
[----:B------:R-:W-:Y:S07]  /*57f0*/  IMAD R43, R3, R38, R43 ;  /* 0x00000026032b7224 */ /* 0x000fee00078e022b */
.L_x_98:
[----:B------:R-:W-:Y:S01]  /*5800*/  @!P1 IMAD.HI.U32 R0, R44, R10, RZ ;  /* 0x0000000a2c009227 */ /* 0x000fe200078e00ff */
[----:B-1----:R-:W-:Y:S01]  /*5810*/  @!P1 ISETP.NE.AND P0, PT, R8, 0x1, PT ;  /* 0x000000010800980c */ /* 0x002fe20003f05270 */
[----:B------:R-:W-:Y:S01]  /*5820*/  ULOP3.LUT UP0, URZ, UR44, 0x1b0, URZ, 0xc0, !UPT ;  /* 0x000001b02cff7892 */ /* 0x000fe2000f80c0ff */
[----:B------:R-:W-:Y:S01]  /*5830*/  @!P1 ISETP.NE.AND P2, PT, R7, 0x1, PT ;  /* 0x000000010700980c */ /* 0x000fe20003f45270 */
[C---:B------:R-:W-:Y:S01]  /*5840*/  @!P1 IMAD.HI.U32 R2, R43.reuse, R9, RZ ;  /* 0x000000092b029227 */ /* 0x040fe200078e00ff */
[----:B------:R-:W-:Y:S02]  /*5850*/  @!P1 SHF.R.U32.HI R0, RZ, R11, R0 ;  /* 0x0000000bff009219 */ /* 0x000fe40000011600 */
[----:B------:R-:W-:Y:S01]  /*5860*/  @P4 SHF.R.U32.HI R103, RZ, 0x10, R17 ;  /* 0x00000010ff674819 */ /* 0x000fe20000011611 */
[----:B------:R-:W-:Y:S01]  /*5870*/  VIADD R120, R120, 0x1 ;  /* 0x0000000178787836 */ /* 0x000fe20000000000 */
[----:B------:R-:W-:Y:S02]  /*5880*/  @!P1 SHF.R.U32.HI R2, RZ, R12, R2 ;  /* 0x0000000cff029219 */ /* 0x000fe40000011602 */
[----:B------:R-:W-:Y:S02]  /*5890*/  @!P1 SEL R3, R44, R0, !P2 ;  /* 0x000000002c039207 */ /* 0x000fe40005000000 */
[----:B------:R-:W-:Y:S05]  /*58a0*/  @!P1 SEL R2, R43, R2, !P0 ;  /* 0x000000022b029207 */ /* 0x000fea0004000000 */
[----:B------:R-:W-:Y:S02]  /*58b0*/  @!P1 IMAD.IADD R0, R2, 0x1, -R3 ;  /* 0x0000000102009824 */ /* 0x000fe400078e0a03 */
[----:B------:R-:W-:Y:S02]  /*58c0*/  @!P1 IMAD.IADD R2, R3, 0x1, -R2 ;  /* 0x0000000103029824 */ /* 0x000fe400078e0a02 */
[----:B------:R-:W-:Y:S02]  /*58d0*/  @!P1 IMAD R44, R0, R7, R44 ;  /* 0x00000007002c9224 */ /* 0x000fe400078e022c */
[----:B------:R-:W-:Y:S01]  /*58e0*/  @!P1 IMAD R43, R2, R8, R43 ;  /* 0x00000008022b9224 */ /* 0x000fe200078e022b */
[----:B------:R-:W-:Y:S06]  /*58f0*/  BRA.U !UP0, `(.L_x_99) ;  /* 0x00000001087c7547 */ /* 0x000fec000b800000 */
[----:B------:R-:W1:Y:S01]  /*5900*/  LDCU.64 UR8, c[0x4][0x80] ;  /* 0x01001000ff0877ac */ /* 0x000e620008000a00 */
[----:B------:R-:W-:Y:S01]  /*5910*/  MOV R2, 0x0 ;  /* 0x0000000000027802 */ /* 0x000fe20000000f00 */
[----:B------:R-:W-:Y:S02]  /*5920*/  HFMA2 R12, -RZ, RZ, 0, 5.9604644775390625e-08 ;  /* 0x00000001ff0c7431 */ /* 0x000fe400000001ff */
[----:B------:R-:W-:Y:S01]  /*5930*/  IMAD.MOV.U32 R8, RZ, RZ, 0x70 ;  /* 0x00000070ff087424 */ /* 0x000fe200078e00ff */
[----:B------:R2:W3:Y:S01]  /*5940*/  LDC.64 R14, c[0x4][R2] ;  /* 0x01000000020e7b82 */ /* 0x0004e20000000a00 */
[----:B------:R-:W4:Y:S01]  /*5950*/  LDCU.64 UR6, c[0x4][0x88] ;  /* 0x01001100ff0677ac */ /* 0x000f220008000a00 */
[----:B------:R-:W-:Y:S01]  /*5960*/  IMAD.MOV.U32 R13, RZ, RZ, RZ ;  /* 0x000000ffff0d7224 */ /* 0x000fe200078e00ff */
[----:B------:R-:W2:Y:S01]  /*5970*/  LDCU.64 UR4, c[0x4][0x8] ;  /* 0x01000100ff0477ac */ /* 0x000ea20008000a00 */
[----:B-1----:R-:W-:Y:S01]  /*5980*/  MOV R5, UR9 ;  /* 0x0000000900057c02 */ /* 0x002fe20008000f00 */
[----:B------:R-:W-:Y:S01]  /*5990*/  IMAD.U32 R4, RZ, RZ, UR8 ;  /* 0x00000008ff047e24 */ /* 0x000fe2000f8e00ff */
[----:B----4-:R-:W-:Y:S01]  /*59a0*/  MOV R7, UR7 ;  /* 0x0000000700077c02 */ /* 0x010fe20008000f00 */
[----:B------:R-:W-:Y:S01]  /*59b0*/  IMAD.U32 R6, RZ, RZ, UR6 ;  /* 0x00000006ff067e24 */ /* 0x000fe2000f8e00ff */
[----:B--2---:R-:W-:Y:S01]  /*59c0*/  MOV R11, UR5 ;  /* 0x00000005000b7c02 */ /* 0x004fe20008000f00 */
[----:B------:R-:W-:Y:S02]  /*59d0*/  IMAD.U32 R10, RZ, RZ, UR4 ;  /* 0x00000004ff0a7e24 */ /* 0x000fe4000f8e00ff */
[----:B------:R-:W-:Y:S07]  /*59e0*/  LEPC R20, `(.L_x_100) ;  /* 0x000000001014794e */ /* 0x000fee0000000000 */
[----:B---3-5:R-:W-:Y:S05]  /*59f0*/  CALL.ABS.NOINC R14 ;  /* 0x000000000e007343 */ /* 0x028fea0003c00000 */
.L_x_100:
[----:B------:R-:W1:Y:S01]  /*5a00*/  LDCU.64 UR8, c[0x4][0x80] ;  /* 0x01001000ff0877ac */ /* 0x000e620008000a00 */
[----:B------:R-:W2:Y:S01]  /*5a10*/  LDC.64 R2, c[0x4][R2] ;  /* 0x0100000002027b82 */ /* 0x000ea20000000a00 */
[----:B------:R-:W-:Y:S02]  /*5a20*/  HFMA2 R12, -RZ, RZ, 0, 5.9604644775390625e-08 ;  /* 0x00000001ff0c7431 */ /* 0x000fe400000001ff */
[----:B------:R-:W-:Y:S02]  /*5a30*/  IMAD.MOV.U32 R8, RZ, RZ, 0x70 ;  /* 0x00000070ff087424 */ /* 0x000fe400078e00ff */
[----:B------:R-:W-:Y:S01]  /*5a40*/  IMAD.MOV.U32 R13, RZ, RZ, RZ ;  /* 0x000000ffff0d7224 */ /* 0x000fe200078e00ff */
[----:B------:R-:W3:Y:S01]  /*5a50*/  LDCU.64 UR6, c[0x4][0x88] ;  /* 0x01001100ff0677ac */ /* 0x000ee20008000a00 */
[----:B------:R-:W4:Y:S01]  /*5a60*/  LDCU.64 UR4, c[0x4][0x8] ;  /* 0x01000100ff0477ac */ /* 0x000f220008000a00 */
[----:B-1----:R-:W-:Y:S02]  /*5a70*/  MOV R4, UR8 ;  /* 0x0000000800047c02 */ /* 0x002fe40008000f00 */
[----:B------:R-:W-:Y:S02]  /*5a80*/  MOV R5, UR9 ;  /* 0x0000000900057c02 */ /* 0x000fe40008000f00 */
[----:B---3--:R-:W-:Y:S01]  /*5a90*/  MOV R7, UR7 ;  /* 0x0000000700077c02 */ /* 0x008fe20008000f00 */
[----:B------:R-:W-:Y:S01]  /*5aa0*/  IMAD.U32 R6, RZ, RZ, UR6 ;  /* 0x00000006ff067e24 */ /* 0x000fe2000f8e00ff */
[----:B----4-:R-:W-:Y:S01]  /*5ab0*/  MOV R11, UR5 ;  /* 0x00000005000b7c02 */ /* 0x010fe20008000f00 */
[----:B------:R-:W-:Y:S02]  /*5ac0*/  IMAD.U32 R10, RZ, RZ, UR4 ;  /* 0x00000004ff0a7e24 */ /* 0x000fe4000f8e00ff */
[----:B------:R-:W-:Y:S07]  /*5ad0*/  LEPC R20, `(.L_x_99) ;  /* 0x000000001014794e */ /* 0x000fee0000000000 */
[----:B--2---:R-:W-:Y:S05]  /*5ae0*/  CALL.ABS.NOINC R2 ;  /* 0x0000000002007343 */ /* 0x004fea0003c00000 */
.L_x_99:
[----:B------:R-:W-:Y:S01]  /*5af0*/  ISETP.NE.U32.AND P2, PT, R90, RZ, PT ;  /* 0x000000ff5a00720c */ /* 0x000fe20003f45070 */
[----:B------:R-:W-:Y:S01]  /*5b00*/  UISETP.NE.AND UP1, UPT, UR45, URZ, UPT ;  /* 0x000000ff2d00728c */ /* 0x000fe2000bf25270 */
[----:B------:R-:W-:Y:S02]  /*5b10*/  ISETP.NE.U32.AND P4, PT, R86, RZ, PT ;  /* 0x000000ff5600720c */ /* 0x000fe40003f85070 */
[----:B------:R-:W-:Y:S02]  /*5b20*/  ISETP.NE.AND.EX P2, PT, R91, RZ, PT, P2 ;  /* 0x000000ff5b00720c */ /* 0x000fe40003f45320 */
[----:B------:R-:W-:Y:S02]  /*5b30*/  PLOP3.LUT P1, PT, PT, PT, PT, 0x8, 0x80 ;  /* 0x000000000080781c */ /* 0x000fe40003f2e170 */
[----:B------:R-:W-:Y:S02]  /*5b40*/  PLOP3.LUT P0, PT, PT, PT, UP1, 0x80, 0x8 ;  /* 0x000000000008781c */ /* 0x000fe40003f0f018 */
[----:B------:R-:W-:Y:S02]  /*5b50*/  ISETP.NE.AND.EX P4, PT, R87, RZ, PT, P4 ;  /* 0x000000ff5700720c */ /* 0x000fe40003f85340 */
[----:B------:R-:W1:Y:S09]  /*5b60*/  @UP1 LDCU.64 UR4, c[0x0][0x888] ;  /* 0x00011100ff0417ac */ /* 0x000e720008000a00 */
[----:B------:R-:W-:Y:S01]  /*5b70*/  @P0 PLOP3.LUT P1, PT, P2, PT, PT, 0x80, 0x8 ;  /* 0x000000000008081c */ /* 0x000fe2000172f070 */
[----:B-1----:R-:W-:Y:S04]  /*5b80*/  @UP1 UISETP.NE.U32.AND UP0, UPT, UR4, URZ, UPT ;  /* 0x000000ff0400128c */ /* 0x002fe8000bf05070 */
[----:B------:R-:W-:Y:S04]  /*5b90*/  @UP1 UISETP.NE.AND.EX UP0, UPT, UR5, URZ, UPT, UP0 ;  /* 0x000000ff0500128c */ /* 0x000fe8000bf05300 */
[----:B------:R-:W-:Y:S01]  /*5ba0*/  @UP1 USEL UR4, URZ, 0xffffffff, UP0 ;  /* 0xffffffffff041887 */ /* 0x000fe20008000000 */
[----:B------:R-:W-:Y:S11]  /*5bb0*/  @!P2 BRA `(.L_x_101) ;  /* 0x00000000002ca947 */ /* 0x000ff60003800000 */
[----:B------:R-:W-:Y:S01]  /*5bc0*/  ISETP.NE.U32.AND P3, PT, R88, RZ, PT ;  /* 0x000000ff5800720c */ /* 0x000fe20003f65070 */
[----:B------:R-:W-:Y:S03]  /*5bd0*/  IMAD.MOV.U32 R98, RZ, RZ, 0x1 ;  /* 0x00000001ff627424 */ /* 0x000fe600078e00ff */
[----:B------:R-:W-:Y:S11]  /*5be0*/  ISETP.NE.AND.EX P3, PT, R89, RZ, PT, P3 ;  /* 0x000000ff5900720c */ /* 0x000ff60003f65330 */
[----:B------:R-:W-:Y:S02]  /*5bf0*/  @!UPT UIADD3 URZ, UPT, UPT, URZ, URZ, URZ ;  /* 0x000000fffffff290 */ /* 0x000fe4000fffe0ff */
[----:B------:R-:W1:Y:S01]  /*5c00*/  @P3 LDC.64 R2, c[0x0][0x888] ;  /* 0x00022200ff023b82 */ /* 0x000e620000000a00 */
[----:B------:R-:W-:Y:S04]  /*5c10*/  @P3 IMAD R0, R90, UR36, RZ ;  /* 0x000000245a003c24 */ /* 0x000fe8000f8e02ff */
[----:B-1----:R-:W-:Y:S04]  /*5c20*/  @P3 IMAD.WIDE R2, R0, 0x4, R2 ;  /* 0x0000000400023825 */ /* 0x002fe800078e0202 */
[----:B------:R-:W-:Y:S01]  /*5c30*/  HFMA2 R0, -RZ, RZ, 0, 5.9604644775390625e-08 ;  /* 0x00000001ff007431 */ /* 0x000fe200000001ff */
[----:B-----5:R1:W5:Y:S04]  /*5c40*/  @P3 LDG.E R48, desc[UR40][R2.64] ;  /* 0x0000002802303981 */ /* 0x020368000c1e1900 */
[----:B------:R-:W-:Y:S01]  /*5c50*/  @!P3 PRMT R98, R0, 0x7610, R98 ;  /* 0x000076100062b816 */ /* 0x000fe20000000062 */
[----:B-1----:R-:W2:Y:S06]  /*5c60*/  @!P3 LDC R48, c[0x0][0x880] ;  /* 0x00022000ff30bb82 */ /* 0x002eac0000000800 */
.L_x_101:
[----:B------:R-:W-:Y:S05]  /*5c70*/  @!P4 BRA `(.L_x_102) ;  /* 0x000000000020c947 */ /* 0x000fea0003800000 */
[----:B------:R-:W-:Y:S04]  /*5c80*/  ISETP.NE.U32.AND P3, PT, R84, RZ, PT ;  /* 0x000000ff5400720c */ /* 0x000fe80003f65070 */
[----:B------:R-:W-:Y:S11]  /*5c90*/  ISETP.NE.AND.EX P3, PT, R85, RZ, PT, P3 ;  /* 0x000000ff5500720c */ /* 0x000ff60003f65330 */
[----:B------:R-:W-:Y:S02]  /*5ca0*/  @!UPT UIADD3 URZ, UPT, UPT, URZ, URZ, URZ ;  /* 0x000000fffffff290 */ /* 0x000fe4000fffe0ff */
[----:B------:R-:W1:Y:S01]  /*5cb0*/  @P3 LDC.64 R2, c[0x0][0x8a8] ;  /* 0x00022a00ff023b82 */ /* 0x000e620000000a00 */
[----:B------:R-:W-:Y:S04]  /*5cc0*/  @P3 IMAD R0, R86, UR36, RZ ;  /* 0x0000002456003c24 */ /* 0x000fe8000f8e02ff */
[----:B-1----:R-:W-:Y:S05]  /*5cd0*/  @P3 IMAD.WIDE R2, R0, 0x4, R2 ;  /* 0x0000000400023825 */ /* 0x002fea00078e0202 */
[----:B-----5:R1:W5:Y:S02]  /*5ce0*/  @P3 LDG.E R47, desc[UR40][R2.64] ;  /* 0x00000028022f3981 */ /* 0x020364000c1e1900 */
[----:B-1----:R-:W3:Y:S02]  /*5cf0*/  @!P3 LDC R47, c[0x0][0x8a0] ;  /* 0x00022800ff2fbb82 */ /* 0x002ee40000000800 */
.L_x_102:
[----:B--2--5:R-:W-:Y:S01]  /*5d00*/  @P0 FSETP.NEU.AND P4, PT, R48, RZ, PT ;  /* 0x000000ff3000020b */ /* 0x024fe20003f8d000 */
[----:B------:R-:W-:Y:S01]  /*5d10*/  IMAD.U32 R0, RZ, RZ, UR4 ;  /* 0x00000004ff007e24 */ /* 0x000fe2000f8e00ff */
[----:B------:R-:W-:Y:S01]  /*5d20*/  @P0 LOP3.LUT P3, RZ, R98, 0xff, RZ, 0xc0, !PT ;  /* 0x000000ff62ff0812 */ /* 0x000fe2000786c0ff */
[C---:B------:R-:W-:Y:S01]  /*5d30*/  IMAD.SHL.U32 R119, R105.reuse, 0x2000, RZ ;  /* 0x0000200069777824 */ /* 0x040fe200078e00ff */
[----:B------:R-:W-:Y:S01]  /*5d40*/  @P0 SEL R2, RZ, 0xffffffff, P4 ;  /* 0xffffffffff020807 */ /* 0x000fe20002000000 */
[----:B------:R-:W-:Y:S01]  /*5d50*/  BSSY B1, `(.L_x_103) ;  /* 0x0000039000017945 */ /* 0x000fe20003800000 */
[----:B------:R-:W-:Y:S01]  /*5d60*/  LEA R3, R105, UR42, 0x3 ;  /* 0x0000002a69037c11 */ /* 0x000fe2000f8e18ff */
[----:B------:R-:W-:Y:S01]  /*5d70*/  IMAD.IADD R118, R111, 0x1, R119 ;  /* 0x000000016f767824 */ /* 0x000fe200078e0277 */
[----:B------:R-:W-:Y:S02]  /*5d80*/  @P1 SEL R2, R0, R2, !P3 ;  /* 0x0000000200021207 */ /* 0x000fe40005800000 */
[----:B------:R-:W-:Y:S02]  /*5d90*/  CS2R R82, SRZ ;  /* 0x0000000000527805 */ /* 0x000fe4000001ff00 */
[----:B------:R-:W-:Y:S01]  /*5da0*/  LOP3.LUT R0, R108, 0x1, RZ, 0x3c, !PT ;  /* 0x000000016c007812 */ /* 0x000fe200078e3cff */
[--C-:B------:R-:W-:Y:S01]  /*5db0*/  IMAD.IADD R117, R110, 0x1, R118.reuse ;  /* 0x000000016e757824 */ /* 0x100fe200078e0276 */
[----:B------:R-:W-:Y:S02]  /*5dc0*/  @P0 LOP3.LUT R2, R2, 0x1, RZ, 0xc0, !PT ;  /* 0x0000000102020812 */ /* 0x000fe400078ec0ff */
[----:B------:R-:W-:Y:S02]  /*5dd0*/  CS2R R80, SRZ ;  /* 0x0000000000507805 */ /* 0x000fe4000001ff00 */
[----:B------:R-:W-:Y:S02]  /*5de0*/  LEA R122, R45, UR42, 0x3 ;  /* 0x0000002a2d7a7c11 */ /* 0x000fe4000f8e18ff */
[----:B------:R-:W-:Y:S02]  /*5df0*/  CS2R R74, SRZ ;  /* 0x00000000004a7805 */ /* 0x000fe4000001ff00 */
[----:B------:R-:W-:Y:S02]  /*5e00*/  ISETP.NE.U32.OR P5, PT, R2, 0x1, !P0 ;  /* 0x000000010200780c */ /* 0x000fe400047a5470 */
[----:B------:R-:W-:Y:S02]  /*5e10*/  CS2R R72, SRZ ;  /* 0x0000000000487805 */ /* 0x000fe4000001ff00 */
[----:B------:R-:W-:Y:S02]  /*5e20*/  SHF.L.U32 R4, R107, 0x1f, RZ ;  /* 0x0000001f6b047819 */ /* 0x000fe400000006ff */
[----:B------:R-:W-:Y:S02]  /*5e30*/  CS2R R66, SRZ ;  /* 0x0000000000427805 */ /* 0x000fe4000001ff00 */
[----:B------:R-:W-:Y:S02]  /*5e40*/  PLOP3.LUT P4, PT, PT, PT, PT, 0x8, 0x80 ;  /* 0x000000000080781c */ /* 0x000fe40003f8e170 */
[----:B------:R-:W-:Y:S02]  /*5e50*/  CS2R R64, SRZ ;  /* 0x0000000000407805 */ /* 0x000fe4000001ff00 */
[----:B------:R-:W-:Y:S02]  /*5e60*/  P2R R121, PR, RZ, 0x20 ;  /* 0x00000020ff797803 */ /* 0x000fe40000000000 */
[----:B------:R-:W-:Y:S02]  /*5e70*/  CS2R R18, SRZ ;  /* 0x0000000000127805 */ /* 0x000fe4000001ff00 */
[----:B------:R-:W-:Y:S01]  /*5e80*/  CS2R R16, SRZ ;  /* 0x0000000000107805 */ /* 0x000fe2000001ff00 */
[----:B------:R-:W-:Y:S02]  /*5e90*/  IMAD.IADD R116, R109, 0x1, R118 ;  /* 0x000000016d747824 */ /* 0x000fe400078e0276 */
[----:B------:R-:W-:Y:S01]  /*5ea0*/  IMAD R115, R112, -0x10, R117 ;  /* 0xfffffff070737824 */ /* 0x000fe200078e0275 */
[----:B------:R-:W-:Y:S04]  /*5eb0*/  @P5 SHF.L.U32 R2, R0, 0x1f, RZ ;  /* 0x0000001f00025819 */ /* 0x000fe800000006ff */
[----:B------:R1:W2:Y:S01]  /*5ec0*/  @P5 SYNCS.PHASECHK.TRANS64.TRYWAIT P0, [R3+URZ+0x50], R2 ;  /* 0x00005002030055a7 */ /* 0x0002a200080011ff */
[----:B------:R4:W3:Y:S01]  /*5ed0*/  SYNCS.PHASECHK.TRANS64.TRYWAIT P3, [R122+URZ+0xa0], R4 ;  /* 0x0000a0047a0075a7 */ /* 0x0008e200080611ff */
[----:B-1----:R-:W-:Y:S01]  /*5ee0*/  IMAD R2, R45, 0x20, R46 ;  /* 0x000000202d027824 */ /* 0x002fe200078e022e */
[----:B--2---:R-:W-:Y:S01]  /*5ef0*/  @P5 PLOP3.LUT P4, PT, P0, PT, PT, 0x8, 0x80 ;  /* 0x000000000080581c */ /* 0x004fe2000078e170 */
[----:B------:R-:W-:Y:S01]  /*5f00*/  @!UPT UIADD3 URZ, UPT, UPT, URZ, URZ, URZ ;  /* 0x000000fffffff290 */ /* 0x000fe2000fffe0ff */
[----:B---34-:R-:W-:Y:S11]  /*5f10*/  @!P5 BRA `(.L_x_104) ;  /* 0x000000000070d947 */ /* 0x018ff60003800000 */
[----:B------:R-:W-:Y:S01]  /*5f20*/  ISETP.NE.U32.AND P0, PT, RZ, UR38, PT ;  /* 0x00000026ff007c0c */ /* 0x000fe2000bf05070 */
[----:B------:R-:W-:Y:S01]  /*5f30*/  BSSY B0, `(.L_x_105) ;  /* 0x0000016000007945 */ /* 0x000fe20003800000 */
[----:B------:R-:W-:Y:S02]  /*5f40*/  FSETP.NEU.AND P1, PT, R48, RZ, PT ;  /* 0x000000ff3000720b */ /* 0x000fe40003f2d000 */
[----:B------:R-:W-:Y:S02]  /*5f50*/  CS2R R18, SRZ ;  /* 0x0000000000127805 */ /* 0x000fe4000001ff00 */
[----:B------:R-:W-:Y:S02]  /*5f60*/  ISETP.NE.AND.EX P0, PT, RZ, UR39, PT, P0 ;  /* 0x00000027ff007c0c */ /* 0x000fe4000bf05300 */
[----:B------:R-:W-:Y:S02]  /*5f70*/  CS2R R16, SRZ ;  /* 0x0000000000107805 */ /* 0x000fe4000001ff00 */
[----:B------:R-:W-:Y:S02]  /*5f80*/  SEL R5, RZ, 0xffffffff, P1 ;  /* 0xffffffffff057807 */ /* 0x000fe40000800000 */
[----:B------:R-:W-:Y:S02]  /*5f90*/  CS2R R66, SRZ ;  /* 0x0000000000427805 */ /* 0x000fe4000001ff00 */
[----:B------:R-:W-:Y:S02]  /*5fa0*/  LOP3.LUT P1, RZ, R98, 0xff, RZ, 0xc0, !PT ;  /* 0x000000ff62ff7812 */ /* 0x000fe4000782c0ff */
[----:B------:R-:W-:Y:S02]  /*5fb0*/  CS2R R64, SRZ ;  /* 0x0000000000407805 */ /* 0x000fe4000001ff00 */
[----:B------:R-:W-:Y:S02]  /*5fc0*/  SEL R6, RZ, 0xffffffff, P0 ;  /* 0xffffffffff067807 */ /* 0x000fe40000000000 */
[----:B------:R-:W-:Y:S02]  /*5fd0*/  CS2R R74, SRZ ;  /* 0x00000000004a7805 */ /* 0x000fe4000001ff00 */
[----:B------:R-:W-:Y:S01]  /*5fe0*/  CS2R R72, SRZ ;  /* 0x0000000000487805 */ /* 0x000fe2000001ff00 */
[----:B------:R-:W-:Y:S01]  /*5ff0*/  IMAD.MOV.U32 R83, RZ, RZ, RZ ;  /* 0x000000ffff537224 */ /* 0x000fe200078e00ff */
[----:B------:R-:W-:Y:S02]  /*6000*/  @P2 SEL R5, R6, R5, !P1 ;  /* 0x0000000506052207 */ /* 0x000fe40004800000 */
[----:B------:R-:W-:Y:S02]  /*6010*/  CS2R R80, SRZ ;  /* 0x0000000000507805 */ /* 0x000fe4000001ff00 */
[----:B------:R-:W-:Y:S04]  /*6020*/  LOP3.LUT R5, R5, 0x1, RZ, 0xc0, !PT ;  /* 0x0000000105057812 */ /* 0x000fe800078ec0ff */
[----:B------:R-:W-:Y:S01]  /*6030*/  ISETP.NE.U32.AND P0, PT, R5, 0x1, PT ;  /* 0x000000010500780c */ /* 0x000fe20003f05070 */
[----:B------:R-:W-:Y:S01]  /*6040*/  @!UPT UIADD3 URZ, UPT, UPT, URZ, URZ, URZ ;  /* 0x000000fffffff290 */ /* 0x000fe2000fffe0ff */
[----:B------:R-:W-:Y:S11]  /*6050*/  @!P4 BRA `(.L_x_106) ;  /* 0x00000000000cc947 */ /* 0x000ff60003800000 */
[----:B------:R-:W-:Y:S04]  /*6060*/  SHF.L.U32 R0, R0, 0x1f, RZ ;  /* 0x0000001f00007819 */ /* 0x000fe800000006ff */
[----:B------:R-:W1:Y:S02]  /*6070*/  SYNCS.PHASECHK.TRANS64.TRYWAIT P1, [R3+URZ+0x50], R0 ;  /* 0x00005000030075a7 */ /* 0x000e6400080211ff */
[----:B-1----:R-:W-:Y:S05]  /*6080*/  @!P1 BRA `(.L_x_107) ;  /* 0x0000001800189947 */ /* 0x002fea0003800000 */
.L_x_106:
[----:B------:R-:W-:Y:S05]  /*6090*/  BSYNC B0 ;  /* 0x0000000000007941 */ /* 0x000fea0003800000 */
.L_x_105:
[----:B------:R2:W3:Y:S04]  /*60a0*/  @P0 LDS.128 R16, [R118] ;  /* 0x0000000076100984 */ /* 0x0004e80000000c00 */
[----:B------:R2:W4:Y:S04]  /*60b0*/  @P0 LDS.128 R64, [R117+0x10] ;  /* 0x0000100075400984 */ /* 0x0005280000000c00 */
[----:B------:R2:W1:Y:S04]  /*60c0*/  @P0 LDS.128 R72, [R116+0x20] ;  /* 0x0000200074480984 */ /* 0x0004680000000c00 */
[----:B------:R2:W1:Y:S02]  /*60d0*/  @P0 LDS.128 R80, [R115+0x30] ;  /* 0x0000300073500984 */ /* 0x0004640000000c00 */
.L_x_104:
[----:B------:R-:W-:Y:S05]  /*60e0*/  BSYNC B1 ;  /* 0x0000000000017941 */ /* 0x000fea0003800000 */
.L_x_103:
[----:B-1----:R-:W-:Y:S04]  /*60f0*/  SHF.R.U32.HI R0, RZ, 0x15, R2 ;  /* 0x00000015ff007819 */ /* 0x002fe80000011602 */
[----:B------:R-:W-:Y:S01]  /*6100*/  LOP3.LUT P0, RZ, R0, 0x3, R99, 0x48, !PT ;  /* 0x0000000300ff7812 */ /* 0x000fe20007804863 */
[----:B------:R-:W-:Y:S01]  /*6110*/  @!UPT UIADD3 URZ, UPT, UPT, URZ, URZ, URZ ;  /* 0x000000fffffff290 */ /* 0x000fe2000fffe0ff */
[----:B------:R-:W-:Y:S11]  /*6120*/  @P3 BRA `(.L_x_108) ;  /* 0x0000000000083947 */ /* 0x000ff60003800000 */
[----:B------:R-:W1:Y:S02]  /*6130*/  SYNCS.PHASECHK.TRANS64.TRYWAIT P1, [R122+URZ+0xa0], R4 ;  /* 0x0000a0047a0075a7 */ /* 0x000e6400080211ff */
[----:B-1----:R-:W-:Y:S05]  /*6140*/  @!P1 BRA `(.L_x_109) ;  /* 0x0000001400fc9947 */ /* 0x002fea0003800000 */
.L_x_108:
[----:B------:R-:W-:Y:S05]  /*6150*/  @!P0 BRA `(.L_x_110) ;  /* 0x0000000000408947 */ /* 0x000fea0003800000 */
[----:B------:R-:W1:Y:S01]  /*6160*/  LDCU.64 UR8, c[0x4][0x70] ;  /* 0x01000e00ff0877ac */ /* 0x000e620008000a00 */
[----:B------:R-:W-:Y:S01]  /*6170*/  MOV R15, 0x0 ;  /* 0x00000000000f7802 */ /* 0x000fe20000000f00 */
[----:B------:R-:W-:Y:S02]  /*6180*/  HFMA2 R12, -RZ, RZ, 0, 5.9604644775390625e-08 ;  /* 0x00000001ff0c7431 */ /* 0x000fe400000001ff */
[----:B------:R-:W-:Y:S02]  /*6190*/  IMAD.MOV.U32 R8, RZ, RZ, 0x192 ;  /* 0x00000192ff087424 */ /* 0x000fe400078e00ff */
[----:B------:R-:W-:Y:S01]  /*61a0*/  IMAD.MOV.U32 R13, RZ, RZ, RZ ;  /* 0x000000ffff0d7224 */ /* 0x000fe200078e00ff */
[----:B------:R-:W5:Y:S01]  /*61b0*/  LDCU.64 UR6, c[0x4][0x78] ;  /* 0x01000f00ff0677ac */ /* 0x000f620008000a00 */
[----:B------:R-:W2:Y:S01]  /*61c0*/  LDC.64 R14, c[0x4][R15] ;  /* 0x010000000f0e7b82 */ /* 0x000ea20000000a00 */
[----:B------:R-:W3:Y:S01]  /*61d0*/  LDCU.64 UR4, c[0x4][0x10] ;  /* 0x01000200ff0477ac */ /* 0x000ee20008000a00 */
[----:B-1----:R-:W-:Y:S01]  /*61e0*/  MOV R5, UR9 ;  /* 0x0000000900057c02 */ /* 0x002fe20008000f00 */
[----:B------:R-:W-:Y:S01]  /*61f0*/  IMAD.U32 R4, RZ, RZ, UR8 ;  /* 0x00000008ff047e24 */ /* 0x000fe2000f8e00ff */
[----:B-----5:R-:W-:Y:S01]  /*6200*/  MOV R7, UR7 ;  /* 0x0000000700077c02 */ /* 0x020fe20008000f00 */
[----:B------:R-:W-:Y:S01]  /*6210*/  IMAD.U32 R6, RZ, RZ, UR6 ;  /* 0x00000006ff067e24 */ /* 0x000fe2000f8e00ff */
[----:B---3--:R-:W-:Y:S01]  /*6220*/  MOV R11, UR5 ;  /* 0x00000005000b7c02 */ /* 0x008fe20008000f00 */
[----:B------:R-:W-:Y:S02]  /*6230*/  IMAD.U32 R10, RZ, RZ, UR4 ;  /* 0x00000004ff0a7e24 */ /* 0x000fe4000f8e00ff */
[----:B------:R-:W-:Y:S07]  /*6240*/  LEPC R20, `(.L_x_110) ;  /* 0x000000001014794e */ /* 0x000fee0000000000 */
[----:B--2-4-:R-:W-:Y:S05]  /*6250*/  CALL.ABS.NOINC R14 ;  /* 0x000000000e007343 */ /* 0x014fea0003c00000 */
.L_x_110:
[----:B------:R-:W-:Y:S01]  /*6260*/  ISETP.NE.AND P0, PT, R113, RZ, PT ;  /* 0x000000ff7100720c */ /* 0x000fe20003f05270 */
[----:B------:R-:W-:Y:S05]  /*6270*/  WARPSYNC.ALL ;  /* 0x0000000000007948 */ /* 0x000fea0003800000 */
[----:B------:R-:W-:Y:S01]  /*6280*/  R2UR UR4, R2 ;  /* 0x00000000020472ca */ /* 0x000fe200000e0000 */
[----:B------:R-:W-:Y:S01]  /*6290*/  BSSY.RECONVERGENT B0, `(.L_x_111) ;  /* 0x000008d000007945 */ /* 0x000fe20003800200 */
[C---:B---3--:R-:W-:Y:S02]  /*62a0*/  SHF.L.U32 R49, R16.reuse, 0x10, RZ ;  /* 0x0000001010317819 */ /* 0x048fe400000006ff */
[----:B------:R-:W-:Y:S02]  /*62b0*/  LOP3.LUT R50, R16, 0xffff0000, RZ, 0xc0, !PT ;  /* 0xffff000010327812 */ /* 0x000fe400078ec0ff */
[C---:B------:R-:W-:Y:S02]  /*62c0*/  SHF.L.U32 R51, R17.reuse, 0x10, RZ ;  /* 0x0000001011337819 */ /* 0x040fe400000006ff */
[----:B------:R-:W-:Y:S02]  /*62d0*/  LOP3.LUT R52, R17, 0xffff0000, RZ, 0xc0, !PT ;  /* 0xffff000011347812 */ /* 0x000fe400078ec0ff */
[C---:B------:R-:W-:Y:S02]  /*62e0*/  SHF.L.U32 R53, R18.reuse, 0x10, RZ ;  /* 0x0000001012357819 */ /* 0x040fe400000006ff */
[----:B------:R-:W-:Y:S02]  /*62f0*/  LOP3.LUT R54, R18, 0xffff0000, RZ, 0xc0, !PT ;  /* 0xffff000012367812 */ /* 0x000fe400078ec0ff */
[C---:B------:R-:W-:Y:S02]  /*6300*/  SHF.L.U32 R55, R19.reuse, 0x10, RZ ;  /* 0x0000001013377819 */ /* 0x040fe400000006ff */
[----:B------:R-:W-:Y:S02]  /*6310*/  LOP3.LUT R56, R19, 0xffff0000, RZ, 0xc0, !PT ;  /* 0xffff000013387812 */ /* 0x000fe400078ec0ff */
[C---:B----4-:R-:W-:Y:S01]  /*6320*/  SHF.L.U32 R57, R64.reuse, 0x10, RZ ;  /* 0x0000001040397819 */ /* 0x050fe200000006ff */
[----:B------:R-:W1:Y:S01]  /*6330*/  LDTM.x32 R4, tmem[UR4] ;  /* 0x00000004000479ee */ /* 0x000e6200082c0000 */
[----:B------:R-:W-:Y:S01]  /*6340*/  LOP3.LUT R58, R64, 0xffff0000, RZ, 0xc0, !PT ;  /* 0xffff0000403a7812 */ /* 0x000fe200078ec0ff */
[----:B------:R-:W-:Y:S01]  /*6350*/  NOP ;  /* 0x0000000000007918 */ /* 0x000fe20000000000 */
[C---:B------:R-:W-:Y:S02]  /*6360*/  SHF.L.U32 R59, R65.reuse, 0x10, RZ ;  /* 0x00000010413b7819 */ /* 0x040fe400000006ff */
[----:B------:R-:W-:Y:S02]  /*6370*/  LOP3.LUT R60, R65, 0xffff0000, RZ, 0xc0, !PT ;  /* 0xffff0000413c7812 */ /* 0x000fe400078ec0ff */
[C---:B------:R-:W-:Y:S02]  /*6380*/  SHF.L.U32 R61, R66.reuse, 0x10, RZ ;  /* 0x00000010423d7819 */ /* 0x040fe400000006ff */
[----:B------:R-:W-:Y:S02]  /*6390*/  LOP3.LUT R62, R66, 0xffff0000, RZ, 0xc0, !PT ;  /* 0xffff0000423e7812 */ /* 0x000fe400078ec0ff */
[C---:B------:R-:W-:Y:S02]  /*63a0*/  SHF.L.U32 R63, R67.reuse, 0x10, RZ ;  /* 0x00000010433f7819 */ /* 0x040fe400000006ff */
[----:B------:R-:W-:Y:S02]  /*63b0*/  IADD3 R122, PT, PT, R122, 0xc0, RZ ;  /* 0x000000c07a7a7810 */ /* 0x000fe40007ffe0ff */
[----:B------:R-:W-:Y:S02]  /*63c0*/  LOP3.LUT R64, R67, 0xffff0000, RZ, 0xc0, !PT ;  /* 0xffff000043407812 */ /* 0x000fe400078ec0ff */
[----:B------:R-:W-:Y:S02]  /*63d0*/  SHF.L.U32 R65, R72, 0x10, RZ ;  /* 0x0000001048417819 */ /* 0x000fe400000006ff */
[----:B------:R-:W-:Y:S02]  /*63e0*/  LOP3.LUT R122, R122, 0xfefffff8, RZ, 0xc0, !PT ;  /* 0xfefffff87a7a7812 */ /* 0x000fe400078ec0ff */
[----:B------:R-:W-:Y:S02]  /*63f0*/  LOP3.LUT R66, R72, 0xffff0000, RZ, 0xc0, !PT ;  /* 0xffff000048427812 */ /* 0x000fe400078ec0ff */
[----:B-1----:R1:W-:Y:S01]  /*6400*/  SYNCS.ARRIVE.TRANS64.RED.A1T0 RZ, [R122+URZ], RZ ;  /* 0x000000ff7aff79a7 */ /* 0x0023e200081004ff */
[C---:B------:R-:W-:Y:S01]  /*6410*/  FMUL R4, R47.reuse, R4 ;  /* 0x000000042f047220 */ /* 0x040fe20000400000 */
[C---:B------:R-:W-:Y:S01]  /*6420*/  FMUL R5, R47.reuse, R5 ;  /* 0x000000052f057220 */ /* 0x040fe20000400000 */
[C---:B------:R-:W-:Y:S01]  /*6430*/  FMUL R6, R47.reuse, R6 ;  /* 0x000000062f067220 */ /* 0x040fe20000400000 */
[----:B------:R-:W-:Y:S01]  /*6440*/  FMUL R7, R47, R7 ;  /* 0x000000072f077220 */ /* 0x000fe20000400000 */
[C---:B------:R-:W-:Y:S01]  /*6450*/  FFMA R4, R48.reuse, R49, R4 ;  /* 0x0000003130047223 */ /* 0x040fe20000000004 */
[C---:B------:R-:W-:Y:S01]  /*6460*/  SHF.L.U32 R67, R73.reuse, 0x10, RZ ;  /* 0x0000001049437819 */ /* 0x040fe200000006ff */
[C---:B------:R-:W-:Y:S01]  /*6470*/  FFMA R5, R48.reuse, R50, R5 ;  /* 0x0000003230057223 */ /* 0x040fe20000000005 */
[C---:B------:R-:W-:Y:S01]  /*6480*/  FFMA R6, R48.reuse, R51, R6 ;  /* 0x0000003330067223 */ /* 0x040fe20000000006 */
[----:B------:R-:W-:Y:S01]  /*6490*/  LOP3.LUT R68, R73, 0xffff0000, RZ, 0xc0, !PT ;  /* 0xffff000049447812 */ /* 0x000fe200078ec0ff */
[C---:B------:R-:W-:Y:S01]  /*64a0*/  FFMA R7, R48.reuse, R52, R7 ;  /* 0x0000003430077223 */ /* 0x040fe20000000007 */
[----:B------:R-:W-:Y:S01]  /*64b0*/  FMUL R8, R47, R8 ;  /* 0x000000082f087220 */ /* 0x000fe20000400000 */
[----:B------:R-:W-:Y:S01]  /*64c0*/  F2FP.BF16.F32.PACK_AB R4, R5, R4 ;  /* 0x000000040504723e */ /* 0x000fe200000010ff */
[C---:B------:R-:W-:Y:S01]  /*64d0*/  FMUL R9, R47.reuse, R9 ;  /* 0x000000092f097220 */ /* 0x040fe20000400000 */
[----:B------:R-:W-:Y:S01]  /*64e0*/  FMUL R10, R47, R10 ;  /* 0x0000000a2f0a7220 */ /* 0x000fe20000400000 */
[----:B------:R-:W-:Y:S01]  /*64f0*/  F2FP.BF16.F32.PACK_AB R5, R7, R6 ;  /* 0x000000060705723e */ /* 0x000fe200000010ff */
[C---:B------:R-:W-:Y:S01]  /*6500*/  FFMA R8, R48.reuse, R53, R8 ;  /* 0x0000003530087223 */ /* 0x040fe20000000008 */
[----:B------:R-:W-:Y:S01]  /*6510*/  FFMA R9, R48, R54, R9 ;  /* 0x0000003630097223 */ /* 0x000fe20000000009 */
[----:B------:R-:W-:Y:S01]  /*6520*/  SHF.L.U32 R69, R74, 0x10, RZ ;  /* 0x000000104a457819 */ /* 0x000fe200000006ff */
[----:B------:R-:W-:Y:S01]  /*6530*/  FFMA R10, R48, R55, R10 ;  /* 0x00000037300a7223 */ /* 0x000fe2000000000a */
[C---:B------:R-:W-:Y:S01]  /*6540*/  FMUL R11, R47.reuse, R11 ;  /* 0x0000000b2f0b7220 */ /* 0x040fe20000400000 */
[----:B------:R-:W-:Y:S01]  /*6550*/  LOP3.LUT R70, R74, 0xffff0000, RZ, 0xc0, !PT ;  /* 0xffff00004a467812 */ /* 0x000fe200078ec0ff */
[----:B------:R-:W-:Y:S01]  /*6560*/  FMUL R0, R47, R12 ;  /* 0x0000000c2f007220 */ /* 0x000fe20000400000 */
[----:B------:R-:W-:Y:S01]  /*6570*/  F2FP.BF16.F32.PACK_AB R6, R9, R8 ;  /* 0x000000080906723e */ /* 0x000fe200000010ff */
[C---:B------:R-:W-:Y:S01]  /*6580*/  FFMA R11, R48.reuse, R56, R11 ;  /* 0x00000038300b7223 */ /* 0x040fe2000000000b */
[----:B------:R-:W-:Y:S01]  /*6590*/  FMUL R2, R47, R13 ;  /* 0x0000000d2f027220 */ /* 0x000fe20000400000 */
[C---:B------:R-:W-:Y:S01]  /*65a0*/  FFMA R0, R48.reuse, R57, R0 ;  /* 0x0000003930007223 */ /* 0x040fe20000000000 */
[----:B------:R-:W-:Y:S01]  /*65b0*/  SHF.L.U32 R71, R75, 0x10, RZ ;  /* 0x000000104b477819 */ /* 0x000fe200000006ff */
[----:B------:R-:W-:Y:S01]  /*65c0*/  FMUL R3, R47, R14 ;  /* 0x0000000e2f037220 */ /* 0x000fe20000400000 */
[----:B------:R-:W-:Y:S01]  /*65d0*/  F2FP.BF16.F32.PACK_AB R7, R11, R10 ;  /* 0x0000000a0b07723e */ /* 0x000fe200000010ff */
[C---:B------:R-:W-:Y:S01]  /*65e0*/  FFMA R2, R48.reuse, R58, R2 ;  /* 0x0000003a30027223 */ /* 0x040fe20000000002 */
[C---:B------:R-:W-:Y:S01]  /*65f0*/  FMUL R15, R47.reuse, R15 ;  /* 0x0000000f2f0f7220 */ /* 0x040fe20000400000 */
[C---:B------:R-:W-:Y:S01]  /*6600*/  FMUL R12, R47.reuse, R16 ;  /* 0x000000102f0c7220 */ /* 0x040fe20000400000 */
[----:B------:R-:W-:Y:S01]  /*6610*/  FMUL R13, R47, R17 ;  /* 0x000000112f0d7220 */ /* 0x000fe20000400000 */
[----:B------:R1:W-:Y:S01]  /*6620*/  STS.128 [R118], R4 ;  /* 0x0000000476007388 */ /* 0x0003e20000000c00 */
[----:B------:R-:W-:Y:S01]  /*6630*/  LOP3.LUT R72, R75, 0xffff0000, RZ, 0xc0, !PT ;  /* 0xffff00004b487812 */ /* 0x000fe200078ec0ff */
[----:B------:R-:W-:Y:S01]  /*6640*/  FFMA R3, R48, R59, R3 ;  /* 0x0000003b30037223 */ /* 0x000fe20000000003 */
[----:B------:R-:W-:Y:S01]  /*6650*/  SHF.L.U32 R73, R80, 0x10, RZ ;  /* 0x0000001050497819 */ /* 0x000fe200000006ff */
[----:B------:R-:W-:Y:S01]  /*6660*/  FFMA R15, R48, R60, R15 ;  /* 0x0000003c300f7223 */ /* 0x000fe2000000000f */
[----:B------:R-:W-:Y:S01]  /*6670*/  F2FP.BF16.F32.PACK_AB R8, R2, R0 ;  /* 0x000000000208723e */ /* 0x000fe200000010ff */
[C---:B------:R-:W-:Y:S01]  /*6680*/  FFMA R12, R48.reuse, R61, R12 ;  /* 0x0000003d300c7223 */ /* 0x040fe2000000000c */
[C---:B------:R-:W-:Y:S01]  /*6690*/  FFMA R13, R48.reuse, R62, R13 ;  /* 0x0000003e300d7223 */ /* 0x040fe2000000000d */
[C---:B------:R-:W-:Y:S01]  /*66a0*/  FMUL R14, R47.reuse, R18 ;  /* 0x000000122f0e7220 */ /* 0x040fe20000400000 */
[C---:B------:R-:W-:Y:S01]  /*66b0*/  FMUL R19, R47.reuse, R19 ;  /* 0x000000132f137220 */ /* 0x040fe20000400000 */
[C---:B------:R-:W-:Y:S01]  /*66c0*/  FMUL R16, R47.reuse, R20 ;  /* 0x000000142f107220 */ /* 0x040fe20000400000 */
[C---:B------:R-:W-:Y:S01]  /*66d0*/  FMUL R17, R47.reuse, R21 ;  /* 0x000000152f117220 */ /* 0x040fe20000400000 */
[C---:B------:R-:W-:Y:S01]  /*66e0*/  FFMA R14, R48.reuse, R63, R14 ;  /* 0x0000003f300e7223 */ /* 0x040fe2000000000e */
        /* <DEDUP_REMOVED lines=10> */
[----:B------:R-:W-:Y:S01]  /*6790*/  FMUL R27, R47, R27 ;  /* 0x0000001b2f1b7220 */ /* 0x000fe20000400000 */
[----:B------:R-:W-:Y:S01]  /*67a0*/  F2FP.BF16.F32.PACK_AB R9, R15, R3 ;  /* 0x000000030f09723e */ /* 0x000fe200000010ff */
[C---:B------:R-:W-:Y:S01]  /*67b0*/  FFMA R20, R48.reuse, R69, R20 ;  /* 0x0000004530147223 */ /* 0x040fe20000000014 */
[----:B------:R-:W-:Y:S01]  /*67c0*/  F2FP.BF16.F32.PACK_AB R10, R13, R12 ;  /* 0x0000000c0d0a723e */ /* 0x000fe200000010ff */
[----:B------:R-:W-:Y:S01]  /*67d0*/  FMUL R24, R47, R28 ;  /* 0x0000001c2f187220 */ /* 0x000fe20000400000 */
[----:B------:R-:W-:Y:S01]  /*67e0*/  F2FP.BF16.F32.PACK_AB R11, R19, R14 ;  /* 0x0000000e130b723e */ /* 0x000fe200000010ff */
[----:B------:R-:W-:Y:S01]  /*67f0*/  FFMA R21, R48, R70, R21 ;  /* 0x0000004630157223 */ /* 0x000fe20000000015 */
[----:B------:R-:W-:Y:S01]  /*6800*/  LOP3.LUT R74, R80, 0xffff0000, RZ, 0xc0, !PT ;  /* 0xffff0000504a7812 */ /* 0x000fe200078ec0ff */
[----:B------:R-:W-:Y:S01]  /*6810*/  FMUL R25, R47, R29 ;  /* 0x0000001d2f197220 */ /* 0x000fe20000400000 */
[C---:B------:R-:W-:Y:S01]  /*6820*/  SHF.L.U32 R75, R81.reuse, 0x10, RZ ;  /* 0x00000010514b7819 */ /* 0x040fe200000006ff */
[----:B------:R1:W-:Y:S01]  /*6830*/  STS.128 [R117+0x10], R8 ;  /* 0x0000100875007388 */ /* 0x0003e20000000c00 */
[C---:B------:R-:W-:Y:S01]  /*6840*/  FFMA R22, R48.reuse, R71, R22 ;  /* 0x0000004730167223 */ /* 0x040fe20000000016 */
[----:B------:R-:W-:Y:S01]  /*6850*/  LOP3.LUT R76, R81, 0xffff0000, RZ, 0xc0, !PT ;  /* 0xffff0000514c7812 */ /* 0x000fe200078ec0ff */
[C---:B------:R-:W-:Y:S01]  /*6860*/  FMUL R26, R47.reuse, R30 ;  /* 0x0000001e2f1a7220 */ /* 0x040fe20000400000 */
[----:B------:R-:W-:Y:S01]  /*6870*/  FFMA R27, R48, R72, R27 ;  /* 0x00000048301b7223 */ /* 0x000fe2000000001b */
[----:B------:R-:W-:Y:S01]  /*6880*/  SHF.L.U32 R77, R82, 0x10, RZ ;  /* 0x00000010524d7819 */ /* 0x000fe200000006ff */
[C---:B------:R-:W-:Y:S01]  /*6890*/  FMUL R31, R47.reuse, R31 ;  /* 0x0000001f2f1f7220 */ /* 0x040fe20000400000 */
[----:B------:R-:W-:Y:S01]  /*68a0*/  FFMA R24, R48, R73, R24 ;  /* 0x0000004930187223 */ /* 0x000fe20000000018 */
[----:B------:R-:W-:Y:S01]  /*68b0*/  LOP3.LUT R78, R82, 0xffff0000, RZ, 0xc0, !PT ;  /* 0xffff0000524e7812 */ /* 0x000fe200078ec0ff */
[----:B------:R-:W-:Y:S01]  /*68c0*/  FMUL R28, R47, R32 ;  /* 0x000000202f1c7220 */ /* 0x000fe20000400000 */
[C---:B------:R-:W-:Y:S01]  /*68d0*/  FFMA R25, R48.reuse, R74, R25 ;  /* 0x0000004a30197223 */ /* 0x040fe20000000019 */
[----:B------:R-:W-:Y:S01]  /*68e0*/  SHF.L.U32 R79, R83, 0x10, RZ ;  /* 0x00000010534f7819 */ /* 0x000fe200000006ff */
[----:B------:R-:W-:Y:S01]  /*68f0*/  FMUL R29, R47, R33 ;  /* 0x000000212f1d7220 */ /* 0x000fe20000400000 */
[----:B------:R-:W-:Y:S01]  /*6900*/  F2FP.BF16.F32.PACK_AB R16, R17, R16 ;  /* 0x000000101110723e */ /* 0x000fe200000010ff */
[C---:B------:R-:W-:Y:S01]  /*6910*/  FFMA R26, R48.reuse, R75, R26 ;  /* 0x0000004b301a7223 */ /* 0x040fe2000000001a */
[----:B------:R-:W-:Y:S01]  /*6920*/  LOP3.LUT R80, R83, 0xffff0000, RZ, 0xc0, !PT ;  /* 0xffff000053507812 */ /* 0x000fe200078ec0ff */
[----:B------:R-:W-:Y:S01]  /*6930*/  FMUL R30, R47, R34 ;  /* 0x000000222f1e7220 */ /* 0x000fe20000400000 */
[----:B------:R-:W-:Y:S01]  /*6940*/  F2FP.BF16.F32.PACK_AB R17, R23, R18 ;  /* 0x000000121711723e */ /* 0x000fe200000010ff */
[C---:B------:R-:W-:Y:S01]  /*6950*/  FFMA R31, R48.reuse, R76, R31 ;  /* 0x0000004c301f7223 */ /* 0x040fe2000000001f */
[----:B------:R-:W-:Y:S01]  /*6960*/  FMUL R35, R47, R35 ;  /* 0x000000232f237220 */ /* 0x000fe20000400000 */
[----:B------:R-:W-:Y:S01]  /*6970*/  F2FP.BF16.F32.PACK_AB R18, R21, R20 ;  /* 0x000000141512723e */ /* 0x000fe200000010ff */
[C---:B------:R-:W-:Y:S01]  /*6980*/  FFMA R28, R48.reuse, R77, R28 ;  /* 0x0000004d301c7223 */ /* 0x040fe2000000001c */
[----:B------:R-:W-:Y:S01]  /*6990*/  F2FP.BF16.F32.PACK_AB R19, R27, R22 ;  /* 0x000000161b13723e */ /* 0x000fe200000010ff */
[C---:B------:R-:W-:Y:S01]  /*69a0*/  FFMA R29, R48.reuse, R78, R29 ;  /* 0x0000004e301d7223 */ /* 0x040fe2000000001d */
[C---:B------:R-:W-:Y:S01]  /*69b0*/  FFMA R30, R48.reuse, R79, R30 ;  /* 0x0000004f301e7223 */ /* 0x040fe2000000001e */
[----:B------:R-:W-:Y:S01]  /*69c0*/  FFMA R35, R48, R80, R35 ;  /* 0x0000005030237223 */ /* 0x000fe20000000023 */
[----:B------:R-:W-:Y:S01]  /*69d0*/  F2FP.BF16.F32.PACK_AB R24, R25, R24 ;  /* 0x000000181918723e */ /* 0x000fe200000010ff */
[----:B------:R1:W-:Y:S01]  /*69e0*/  STS.128 [R116+0x20], R16 ;  /* 0x0000201074007388 */ /* 0x0003e20000000c00 */
[----:B------:R-:W-:Y:S02]  /*69f0*/  F2FP.BF16.F32.PACK_AB R25, R31, R26 ;  /* 0x0000001a1f19723e */ /* 0x000fe400000010ff */
[----:B------:R-:W-:Y:S02]  /*6a00*/  F2FP.BF16.F32.PACK_AB R26, R29, R28 ;  /* 0x0000001c1d1a723e */ /* 0x000fe400000010ff */
[----:B------:R-:W-:Y:S05]  /*6a10*/  F2FP.BF16.F32.PACK_AB R27, R35, R30 ;  /* 0x0000001e231b723e */ /* 0x000fea00000010ff */
[----:B------:R1:W-:Y:S01]  /*6a20*/  STS.128 [R115+0x30], R24 ;  /* 0x0000301873007388 */ /* 0x0003e20000000c00 */
[----:B------:R-:W-:Y:S01]  /*6a30*/  @!PT LDS RZ, [RZ] ;  /* 0x00000000fffff984 */ /* 0x000fe20000000800 */
[----:B------:R-:W-:Y:S01]  /*6a40*/  @!PT LDS RZ, [RZ] ;  /* 0x00000000fffff984 */ /* 0x000fe20000000800 */
[----:B------:R-:W-:Y:S01]  /*6a50*/  @!PT LDS RZ, [RZ] ;  /* 0x00000000fffff984 */ /* 0x000fe20000000800 */
[----:B------:R-:W-:Y:S01]  /*6a60*/  @!PT LDS RZ, [RZ] ;  /* 0x00000000fffff984 */ /* 0x000fe20000000800 */
[----:B------:R3:W-:Y:S07]  /*6a70*/  MEMBAR.ALL.CTA ;  /* 0x0000000000007992 */ /* 0x0007ee0000008000 */
[----:B---3--:R-:W3:Y:S02]  /*6a80*/  FENCE.VIEW.ASYNC.S ;  /* 0x00000000000073c6 */ /* 0x008ee40000000000 */
[----:B---3--:R-:W-:Y:S06]  /*6a90*/  BAR.SYNC.DEFER_BLOCKING 0x1, 0x80 ;  /* 0x0042000000007b1d */ /* 0x008fec0000010000 */
[----:B------:R-:W-:Y:S05]  /*6aa0*/  @P0 BRA `(.L_x_112) ;  /* 0x00000000002c0947 */ /* 0x000fea0003800000 */
[----:B------:R-:W-:Y:S01]  /*6ab0*/  R2UR UR12, R97 ;  /* 0x00000000610c72ca */ /* 0x000fe200000e0000 */
[----:B------:R-:W-:Y:S01]  /*6ac0*/  UIADD3 UR10, UP0, UPT, UR46, 0x680, URZ ;  /* 0x000006802e0a7890 */ /* 0x000fe2000ff1e0ff */
[----:B------:R-:W-:Y:S01]  /*6ad0*/  R2UR UR9, R96 ;  /* 0x00000000600972ca */ /* 0x000fe200000e0000 */
[----:B------:R-:W-:Y:S01]  /*6ae0*/  UMOV UR7, UR36 ;  /* 0x0000002400077c82 */ /* 0x000fe20008000000 */
[----:B------:R-:W-:Y:S01]  /*6af0*/  R2UR UR8, R119 ;  /* 0x00000000770872ca */ /* 0x000fe200000e0000 */
[----:B------:R-:W-:Y:S08]  /*6b00*/  UIADD3.X UR11, UPT, UPT, URZ, UR47, URZ, UP0, !UPT ;  /* 0x0000002fff0b7290 */ /* 0x000ff000087fe4ff */
[----:B------:R-:W-:Y:S02]  /*6b10*/  USHF.L.U32 UR5, UR12, 0x5, URZ ;  /* 0x000000050c057899 */ /* 0x000fe400080006ff */
[----:B------:R-:W-:Y:S02]  /*6b20*/  USHF.L.U32 UR6, UR9, 0x7, URZ ;  /* 0x0000000709067899 */ /* 0x000fe400080006ff */
[----:B------:R-:W-:Y:S09]  /*6b30*/  UIADD3 UR4, UPT, UPT, UR42, 0x200, UR8 ;  /* 0x000002002a047890 */ /* 0x000ff2000fffe008 */
[----:B------:R3:W-:Y:S02]  /*6b40*/  UTMASTG.3D [UR4], [UR10] ;  /* 0x000000040a0073b5 */ /* 0x0007e40008010000 */
[----:B---3--:R0:W-:Y:S02]  /*6b50*/  UTMACMDFLUSH ;  /* 0x00000000000079b7 */ /* 0x0081e40000000000 */
.L_x_112:
[----:B------:R-:W-:Y:S05]  /*6b60*/  BSYNC.RECONVERGENT B0 ;  /* 0x0000000000007941 */ /* 0x000fea0003800200 */
.L_x_111:
[----:B------:R-:W-:Y:S04]  /*6b70*/  BSSY.RECONVERGENT B0, `(.L_x_113) ;  /* 0x0000003000007945 */ /* 0x000fe80003800200 */
[----:B------:R-:W-:Y:S05]  /*6b80*/  @P0 BRA `(.L_x_114) ;  /* 0x0000000000040947 */ /* 0x000fea0003800000 */
[----:B------:R-:W-:Y:S04]  /*6b90*/  DEPBAR.LE SB0, 0x0 ;  /* 0x000080000000791a */ /* 0x000fe80000000000 */
.L_x_114:
[----:B------:R-:W-:Y:S05]  /*6ba0*/  BSYNC.RECONVERGENT B0 ;  /* 0x0000000000007941 */ /* 0x000fea0003800200 */
.L_x_113:
[----:B------:R-:W-:Y:S01]  /*6bb0*/  BAR.SYNC.DEFER_BLOCKING 0x1, 0x80 ;  /* 0x0042000000007b1d */ /* 0x000fe20000010000 */
[----:B------:R-:W-:Y:S01]  /*6bc0*/  UIADD3 UR43, UPT, UPT, UR43, 0x1, URZ ;  /* 0x000000012b2b7890 */ /* 0x000fe2000fffe0ff */
[----:B------:R-:W-:Y:S02]  /*6bd0*/  IADD3 R45, PT, PT, R45, 0x1, RZ ;  /* 0x000000012d2d7810 */ /* 0x000fe40007ffe0ff */
[----:B------:R-:W-:Y:S01]  /*6be0*/  IADD3 R105, PT, PT, R105, 0x1, RZ ;  /* 0x0000000169697810 */ /* 0x000fe20007ffe0ff */
[----:B------:R-:W-:Y:S09]  /*6bf0*/  UISETP.NE.AND UP0, UPT, UR43, URZ, UPT ;  /* 0x000000ff2b00728c */ /* 0x000ff2000bf05270 */
[----:B------:R-:W-:Y:S05]  /*6c00*/  BRA.U !UP0, `(.L_x_115) ;  /* 0x0000000108287547 */ /* 0x000fea000b800000 */
[----:B------:R-:W-:Y:S01]  /*6c10*/  ISETP.NE.AND P0, PT, R121, RZ, PT ;  /* 0x000000ff7900720c */ /* 0x000fe20003f05270 */
[----:B------:R-:W-:Y:S11]  /*6c20*/  IMAD.U32 R0, RZ, RZ, UR37 ;  /* 0x00000025ff007e24 */ /* 0x000ff6000f8e00ff */
[----:B------:R-:W-:Y:S01]  /*6c30*/  @!UPT UIADD3 URZ, UPT, UPT, URZ, URZ, URZ ;  /* 0x000000fffffff290 */ /* 0x000fe2000fffe0ff */
[C---:B------:R-:W-:Y:S01]  /*6c40*/  @P0 LEA R2, R104.reuse, UR42, 0x3 ;  /* 0x0000002a68020c11 */ /* 0x040fe2000f8e18ff */
[----:B------:R-:W-:Y:S04]  /*6c50*/  VIADD R104, R104, 0x1 ;  /* 0x0000000168687836 */ /* 0x000fe80000000000 */
[----:B------:R-:W-:Y:S05]  /*6c60*/  @P0 VIADD R2, R2, 0x60 ;  /* 0x0000006002020836 */ /* 0x000fea0000000000 */
[----:B------:R-:W-:Y:S04]  /*6c70*/  @P0 PRMT R0, R0, 0x654, R2 ;  /* 0x0000065400000816 */ /* 0x000fe80000000002 */
[----:B------:R3:W-:Y:S01]  /*6c80*/  @P0 SYNCS.ARRIVE.TRANS64.RED.A1T0 RZ, [R0+URZ], RZ ;  /* 0x000000ff00ff09a7 */ /* 0x0007e200081004ff */
[C---:B------:R-:W-:Y:S04]  /*6c90*/  ISETP.NE.AND P0, PT, R104.reuse, 0x2, PT ;  /* 0x000000026800780c */ /* 0x040fe80003f05270 */
[----:B------:R-:W-:Y:S09]  /*6ca0*/  SEL R104, R104, RZ, P0 ;  /* 0x000000ff68687207 */ /* 0x000ff20000000000 */
.L_x_115:
[----:B------:R-:W-:Y:S01]  /*6cb0*/  ISETP.NE.AND P3, PT, R114, RZ, PT ;  /* 0x000000ff7200720c */ /* 0x000fe20003f65270 */
[----:B------:R-:W-:Y:S01]  /*6cc0*/  IMAD.IADD R97, R43, 0x1, R94 ;  /* 0x000000012b617824 */ /* 0x000fe200078e025e */
[----:B------:R-:W-:Y:S01]  /*6cd0*/  ISETP.NE.AND P0, PT, R120, 0x2, PT ;  /* 0x000000027800780c */ /* 0x000fe20003f05270 */
[----:B------:R-:W-:Y:S01]  /*6ce0*/  IMAD.IADD R96, R44, 0x1, R95 ;  /* 0x000000012c607824 */ /* 0x000fe200078e025f */
[----:B------:R-:W-:Y:S02]  /*6cf0*/  ISETP.NE.AND P1, PT, R45, 0x4, PT ;  /* 0x000000042d00780c */ /* 0x000fe40003f25270 */
[----:B------:R-:W-:Y:S02]  /*6d00*/  ISETP.NE.AND P2, PT, R105, 0x2, PT ;  /* 0x000000026900780c */ /* 0x000fe40003f45270 */
[----:B------:R-:W-:Y:S02]  /*6d10*/  SEL R3, RZ, 0x1, P0 ;  /* 0x00000001ff037807 */ /* 0x000fe40000000000 */
[----:B------:R-:W-:Y:S02]  /*6d20*/  SEL R2, RZ, 0x1, P1 ;  /* 0x00000001ff027807 */ /* 0x000fe40000800000 */
[----:B---3--:R-:W-:Y:S02]  /*6d30*/  SEL R0, RZ, 0x1, P2 ;  /* 0x00000001ff007807 */ /* 0x008fe40001000000 */
[----:B------:R-:W-:Y:S02]  /*6d40*/  @P3 R2UR UR36, R103 ;  /* 0x00000000672432ca */ /* 0x000fe400000e0000 */
[----:B------:R-:W-:Y:S02]  /*6d50*/  LOP3.LUT R106, R106, R3, RZ, 0x3c, !PT ;  /* 0x000000036a6a7212 */ /* 0x000fe400078e3cff */
[----:B------:R-:W-:Y:S02]  /*6d60*/  LOP3.LUT R107, R107, R2, RZ, 0x3c, !PT ;  /* 0x000000026b6b7212 */ /* 0x000fe400078e3cff */
[----:B------:R-:W-:Y:S02]  /*6d70*/  LOP3.LUT R108, R108, R0, RZ, 0x3c, !PT ;  /* 0x000000006c6c7212 */ /* 0x000fe400078e3cff */
[----:B------:R-:W-:Y:S02]  /*6d80*/  SEL R120, R120, RZ, P0 ;  /* 0x000000ff78787207 */ /* 0x000fe40000000000 */
[----:B------:R-:W-:Y:S02]  /*6d90*/  SEL R45, R45, RZ, P1 ;  /* 0x000000ff2d2d7207 */ /* 0x000fe40000800000 */
[----:B------:R-:W-:Y:S01]  /*6da0*/  SEL R105, R105, RZ, P2 ;  /* 0x000000ff69697207 */ /* 0x000fe20001000000 */
[----:B------:R-:W-:Y:S06]  /*6db0*/  @P3 BRA `(.L_x_116) ;  /* 0xffffffe400843947 */ /* 0x000fec000383ffff */
[----:B------:R-:W-:-:S09]  /*6dc0*/  UISETP.NE.AND UP0, UPT, UR45, URZ, UPT ;  /* 0x000000ff2d00728c */ /* 0x000fd2000bf05270 */
[----:B------:R-:W-:Y:S05]  /*6dd0*/  BRA.U !UP0, `(.L_x_117) ;  /* 0x0000000108487547 */ /* 0x000fea000b800000 */
[----:B------:R-:W3:Y:S02]  /*6de0*/  LDCU.64 UR4, c[0x0][0x890] ;  /* 0x00011200ff0477ac */ /* 0x000ee40008000a00 */
[----:B---3--:R-:W-:-:S04]  /*6df0*/  UISETP.NE.U32.AND UP0, UPT, UR4, URZ, UPT ;  /* 0x000000ff0400728c */ /* 0x008fc8000bf05070 */
[----:B------:R-:W-:-:S09]  /*6e00*/  UISETP.NE.AND.EX UP0, UPT, UR5, URZ, UPT, UP0 ;  /* 0x000000ff0500728c */ /* 0x000fd2000bf05300 */
[----:B------:R-:W-:Y:S05]  /*6e10*/  BRA.U UP0, `(.L_x_118) ;  /* 0x00000001000c7547 */ /* 0x000fea000b800000 */
[----:B------:R-:W-:-:S13]  /*6e20*/  FSETP.NEU.AND P0, PT, R48, RZ, PT ;  /* 0x000000ff3000720b */ /* 0x000fda0003f0d000 */
[----:B------:R-:W-:Y:S05]  /*6e30*/  @!P0 EXIT ;  /* 0x000000000000894d */ /* 0x000fea0003800000 */
[----:B------:R-:W-:Y:S05]  /*6e40*/  BRA `(.L_x_117) ;  /* 0x00000000002c7947 */ /* 0x000fea0003800000 */
.L_x_118:
[----:B------:R-:W-:Y:S01]  /*6e50*/  LOP3.LUT P0, RZ, R98, 0xff, RZ, 0xc0, !PT ;  /* 0x000000ff62ff7812 */ /* 0x000fe2000780c0ff */
[----:B------:R-:W-:-:S12]  /*6e60*/  BSSY.RECONVERGENT B0, `(.L_x_117) ;  /* 0x0000009000007945 */ /* 0x000fd80003800200 */
[----:B------:R-:W-:Y:S05]  /*6e70*/  @P0 BRA `(.L_x_119) ;  /* 0x0000000000140947 */ /* 0x000fea0003800000 */
[----:B------:R-:W3:Y:S02]  /*6e80*/  LDCU.64 UR4, c[0x0][0x888] ;  /* 0x00011100ff0477ac */ /* 0x000ee40008000a00 */
[----:B---3--:R-:W-:-:S04]  /*6e90*/  ISETP.NE.U32.AND P0, PT, RZ, UR4, PT ;  /* 0x00000004ff007c0c */ /* 0x008fc8000bf05070 */
[----:B------:R-:W-:-:S13]  /*6ea0*/  ISETP.NE.AND.EX P0, PT, RZ, UR5, PT, P0 ;  /* 0x00000005ff007c0c */ /* 0x000fda000bf05300 */
[----:B------:R-:W-:Y:S05]  /*6eb0*/  @!P0 EXIT ;  /* 0x000000000000894d */ /* 0x000fea0003800000 */
[----:B------:R-:W-:Y:S05]  /*6ec0*/  BRA `(.L_x_120) ;  /* 0x0000000000087947 */ /* 0x000fea0003800000 */
.L_x_119:
[----:B------:R-:W-:-:S13]  /*6ed0*/  FSETP.NEU.AND P0, PT, R48, RZ, PT ;  /* 0x000000ff3000720b */ /* 0x000fda0003f0d000 */
[----:B------:R-:W-:Y:S05]  /*6ee0*/  @!P0 EXIT ;  /* 0x000000000000894d */ /* 0x000fea0003800000 */
.L_x_120:
[----:B------:R-:W-:Y:S05]  /*6ef0*/  BSYNC.RECONVERGENT B0 ;  /* 0x0000000000007941 */ /* 0x000fea0003800200 */
.L_x_117:
[----:B------:R-:W-:-:S04]  /*6f00*/  DEPBAR.LE SB0, 0x0 ;  /* 0x000080000000791a */ /* 0x000fc80000000000 */
[----:B------:R-:W-:Y:S05]  /*6f10*/  EXIT ;  /* 0x000000000000794d */ /* 0x000fea0003800000 */
.L_x_24:
[----:B--2---:R2:W4:Y:S02]  /*6f20*/  SYNCS.PHASECHK.TRANS64.TRYWAIT P0, [R2+URZ+0xf0], R3 ;  /* 0x0000f003020075a7 */ /* 0x00452400080011ff */
[----:B----4-:R-:W-:Y:S05]  /*6f30*/  @!P0 NANOSLEEP.SYNCS 0x989680 ;  /* 0x009896800000895d */ /* 0x010fea0003900000 */
[----:B------:R-:W4:Y:S02]  /*6f40*/  @!P0 SYNCS.PHASECHK.TRANS64 P0, [R2+URZ+0xf0], R3 ;  /* 0x0000f003020085a7 */ /* 0x000f2400080010ff */
[----:B----4-:R-:W-:Y:S05]  /*6f50*/  @!P0 BRA `(.L_x_24) ;  /* 0xfffffffc00f08947 */ /* 0x010fea000383ffff */
[----:B------:R-:W-:Y:S05]  /*6f60*/  BRA `(.L_x_121) ;  /* 0xffffffa800207947 */ /* 0x000fea000383ffff */
.L_x_27:
[----:B------:R-:W-:-:S07]  /*6f70*/  MOV R2, UR33 ;  /* 0x0000002100027c02 */ /* 0x000fce0008000f00 */
.L_x_122:
[----:B-1----:R1:W2:Y:S02]  /*6f80*/  SYNCS.PHASECHK.TRANS64.TRYWAIT P0, [R2+URZ+0x28], R4 ;  /* 0x00002804020075a7 */ /* 0x0022a400080011ff */
[----:B--2---:R-:W-:Y:S05]  /*6f90*/  @!P0 NANOSLEEP.SYNCS 0x989680 ;  /* 0x009896800000895d */ /* 0x004fea0003900000 */
[----:B------:R-:W2:Y:S02]  /*6fa0*/  @!P0 SYNCS.PHASECHK.TRANS64 P0, [R2+URZ+0x28], R4 ;  /* 0x00002804020085a7 */ /* 0x000ea400080010ff */
[----:B--2---:R-:W-:Y:S05]  /*6fb0*/  @!P0 BRA `(.L_x_122) ;  /* 0xfffffffc00f08947 */ /* 0x004fea000383ffff */
[----:B------:R-:W-:Y:S05]  /*6fc0*/  BRA `(.L_x_26) ;  /* 0xffffffa800887947 */ /* 0x000fea000383ffff */
.L_x_34:
[----:B-1----:R-:W-:-:S07]  /*6fd0*/  MOV R2, UR33 ;  /* 0x0000002100027c02 */ /* 0x002fce0008000f00 */
.L_x_123:
[----:B-1----:R1:W2:Y:S02]  /*6fe0*/  SYNCS.PHASECHK.TRANS64.TRYWAIT P0, [R2+URZ+0x28], R4 ;  /* 0x00002804020075a7 */ /* 0x0022a400080011ff */
[----:B--2---:R-:W-:Y:S05]  /*6ff0*/  @!P0 NANOSLEEP.SYNCS 0x989680 ;  /* 0x009896800000895d */ /* 0x004fea0003900000 */
[----:B------:R-:W2:Y:S02]  /*7000*/  @!P0 SYNCS.PHASECHK.TRANS64 P0, [R2+URZ+0x28], R4 ;  /* 0x00002804020085a7 */ /* 0x000ea400080010ff */
[----:B--2---:R-:W-:Y:S05]  /*7010*/  @!P0 BRA `(.L_x_123) ;  /* 0xfffffffc00f08947 */ /* 0x004fea000383ffff */
[----:B------:R-:W-:Y:S05]  /*7020*/  BRA `(.L_x_33) ;  /* 0xffffffac00747947 */ /* 0x000fea000383ffff */
.L_x_39:
[----:B-1----:R1:W2:Y:S02]  /*7030*/  SYNCS.PHASECHK.TRANS64.TRYWAIT P0, [R2+URZ+0x80], R3 ;  /* 0x00008003020075a7 */ /* 0x0022a400080011ff */
[----:B--2---:R-:W-:Y:S05]  /*7040*/  @!P0 NANOSLEEP.SYNCS 0x989680 ;  /* 0x009896800000895d */ /* 0x004fea0003900000 */
[----:B------:R-:W2:Y:S02]  /*7050*/  @!P0 SYNCS.PHASECHK.TRANS64 P0, [R2+URZ+0x80], R3 ;  /* 0x00008003020085a7 */ /* 0x000ea400080010ff */
[----:B--2---:R-:W-:Y:S05]  /*7060*/  @!P0 BRA `(.L_x_39) ;  /* 0xfffffffc00f08947 */ /* 0x004fea000383ffff */
[----:B------:R-:W-:Y:S05]  /*7070*/  BRA `(.L_x_124) ;  /* 0xffffffb000407947 */ /* 0x000fea000383ffff */
.L_x_43:
[----:B---3--:R-:W-:-:S07]  /*7080*/  MOV R0, UR5 ;  /* 0x0000000500007c02 */ /* 0x008fce0008000f00 */
.L_x_125:
[----:B-1----:R1:W2:Y:S02]  /*7090*/  SYNCS.PHASECHK.TRANS64.TRYWAIT P0, [R0+URZ], R2 ;  /* 0x00000002000075a7 */ /* 0x0022a400080011ff */
[----:B--2---:R-:W-:Y:S05]  /*70a0*/  @!P0 NANOSLEEP.SYNCS 0x989680 ;  /* 0x009896800000895d */ /* 0x004fea0003900000 */
[----:B------:R-:W2:Y:S02]  /*70b0*/  @!P0 SYNCS.PHASECHK.TRANS64 P0, [R0+URZ], R2 ;  /* 0x00000002000085a7 */ /* 0x000ea400080010ff */
[----:B--2---:R-:W-:Y:S05]  /*70c0*/  @!P0 BRA `(.L_x_125) ;  /* 0xfffffffc00f08947 */ /* 0x004fea000383ffff */
[----:B------:R-:W-:Y:S05]  /*70d0*/  BRA `(.L_x_126) ;  /* 0xffffffb400b07947 */ /* 0x000fea000383ffff */
.L_x_44:
[----:B---3--:R-:W-:-:S07]  /*70e0*/  MOV R0, UR5 ;  /* 0x0000000500007c02 */ /* 0x008fce0008000f00 */
.L_x_127:
[----:B-1----:R1:W2:Y:S02]  /*70f0*/  SYNCS.PHASECHK.TRANS64.TRYWAIT P0, [R0+URZ], R3 ;  /* 0x00000003000075a7 */ /* 0x0022a400080011ff */
[----:B--2---:R-:W-:Y:S05]  /*7100*/  @!P0 NANOSLEEP.SYNCS 0x989680 ;  /* 0x009896800000895d */ /* 0x004fea0003900000 */
[----:B------:R-:W2:Y:S02]  /*7110*/  @!P0 SYNCS.PHASECHK.TRANS64 P0, [R0+URZ], R3 ;  /* 0x00000003000085a7 */ /* 0x000ea400080010ff */
[----:B--2---:R-:W-:Y:S05]  /*7120*/  @!P0 BRA `(.L_x_127) ;  /* 0xfffffffc00f08947 */ /* 0x004fea000383ffff */
[----:B------:R-:W-:Y:S05]  /*7130*/  BRA `(.L_x_128) ;  /* 0xffffffb400bc7947 */ /* 0x000fea000383ffff */
.L_x_45:
[----:B---3--:R-:W-:-:S07]  /*7140*/  MOV R0, UR5 ;  /* 0x0000000500007c02 */ /* 0x008fce0008000f00 */
.L_x_129:
[----:B-1----:R1:W2:Y:S02]  /*7150*/  SYNCS.PHASECHK.TRANS64.TRYWAIT P0, [R0+URZ], R3 ;  /* 0x00000003000075a7 */ /* 0x0022a400080011ff */
[----:B--2---:R-:W-:Y:S05]  /*7160*/  @!P0 NANOSLEEP.SYNCS 0x989680 ;  /* 0x009896800000895d */ /* 0x004fea0003900000 */
[----:B------:R-:W2:Y:S02]  /*7170*/  @!P0 SYNCS.PHASECHK.TRANS64 P0, [R0+URZ], R3 ;  /* 0x00000003000085a7 */ /* 0x000ea400080010ff */
[----:B--2---:R-:W-:Y:S05]  /*7180*/  @!P0 BRA `(.L_x_129) ;  /* 0xfffffffc00f08947 */ /* 0x004fea000383ffff */
[----:B------:R-:W-:Y:S05]  /*7190*/  BRA `(.L_x_130) ;  /* 0xffffffb400c87947 */ /* 0x000fea000383ffff */
.L_x_46:
[----:B---3--:R-:W-:-:S07]  /*71a0*/  MOV R0, UR5 ;  /* 0x0000000500007c02 */ /* 0x008fce0008000f00 */
.L_x_131:
[----:B-1----:R1:W2:Y:S02]  /*71b0*/  SYNCS.PHASECHK.TRANS64.TRYWAIT P0, [R0+URZ], R3 ;  /* 0x00000003000075a7 */ /* 0x0022a400080011ff */
[----:B--2---:R-:W-:Y:S05]  /*71c0*/  @!P0 NANOSLEEP.SYNCS 0x989680 ;  /* 0x009896800000895d */ /* 0x004fea0003900000 */
[----:B------:R-:W2:Y:S02]  /*71d0*/  @!P0 SYNCS.PHASECHK.TRANS64 P0, [R0+URZ], R3 ;  /* 0x00000003000085a7 */ /* 0x000ea400080010ff */
[----:B--2---:R-:W-:Y:S05]  /*71e0*/  @!P0 BRA `(.L_x_131) ;  /* 0xfffffffc00f08947 */ /* 0x004fea000383ffff */
[----:B------:R-:W-:Y:S05]  /*71f0*/  BRA `(.L_x_132) ;  /* 0xffffffb400d47947 */ /* 0x000fea000383ffff */
.L_x_49:
[----:B-1----:R1:W2:Y:S02]  /*7200*/  SYNCS.PHASECHK.TRANS64.TRYWAIT P0, [R0+URZ+0xe0], R4 ;  /* 0x0000e004000075a7 */ /* 0x0022a400080011ff */
[----:B--2---:R-:W-:Y:S05]  /*7210*/  @!P0 NANOSLEEP.SYNCS 0x989680 ;  /* 0x009896800000895d */ /* 0x004fea0003900000 */
[----:B------:R-:W2:Y:S02]  /*7220*/  @!P0 SYNCS.PHASECHK.TRANS64 P0, [R0+URZ+0xe0], R4 ;  /* 0x0000e004000085a7 */ /* 0x000ea400080010ff */
[----:B--2---:R-:W-:Y:S05]  /*7230*/  @!P0 BRA `(.L_x_49) ;  /* 0xfffffffc00f08947 */ /* 0x004fea000383ffff */
[----:B------:R-:W-:Y:S05]  /*7240*/  BRA `(.L_x_133) ;  /* 0xffffffb800347947 */ /* 0x000fea000383ffff */
.L_x_50:
[----:B------:R-:W-:-:S07]  /*7250*/  MOV R0, UR5 ;  /* 0x0000000500007c02 */ /* 0x000fce0008000f00 */
.L_x_134:
[----:B-1----:R1:W2:Y:S02]  /*7260*/  SYNCS.PHASECHK.TRANS64.TRYWAIT P0, [R0+URZ+0x90], R5 ;  /* 0x00009005000075a7 */ /* 0x0022a400080011ff */
[----:B--2---:R-:W-:Y:S05]  /*7270*/  @!P0 NANOSLEEP.SYNCS 0x989680 ;  /* 0x009896800000895d */ /* 0x004fea0003900000 */
[----:B------:R-:W2:Y:S02]  /*7280*/  @!P0 SYNCS.PHASECHK.TRANS64 P0, [R0+URZ+0x90], R5 ;  /* 0x00009005000085a7 */ /* 0x000ea400080010ff */
[----:B--2---:R-:W-:Y:S05]  /*7290*/  @!P0 BRA `(.L_x_134) ;  /* 0xfffffffc00f08947 */ /* 0x004fea000383ffff */
[----:B------:R-:W-:Y:S05]  /*72a0*/  BRA `(.L_x_135) ;  /* 0xffffffb800447947 */ /* 0x000fea000383ffff */
.L_x_51:
[----:B-1----:R1:W2:Y:S02]  /*72b0*/  SYNCS.PHASECHK.TRANS64.TRYWAIT P1, [R0+URZ+0x80], R4 ;  /* 0x00008004000075a7 */ /* 0x0022a400080211ff */
[----:B--2---:R-:W-:Y:S05]  /*72c0*/  @!P1 NANOSLEEP.SYNCS 0x989680 ;  /* 0x009896800000995d */ /* 0x004fea0003900000 */
[----:B------:R-:W2:Y:S02]  /*72d0*/  @!P1 SYNCS.PHASECHK.TRANS64 P1, [R0+URZ+0x80], R4 ;  /* 0x00008004000095a7 */ /* 0x000ea400080210ff */
[----:B--2---:R-:W-:Y:S05]  /*72e0*/  @!P1 BRA `(.L_x_51) ;  /* 0xfffffffc00f09947 */ /* 0x004fea000383ffff */
[----:B------:R-:W-:Y:S05]  /*72f0*/  BRA `(.L_x_136) ;  /* 0xffffffb800747947 */ /* 0x000fea000383ffff */
.L_x_54:
[----:B------:R-:W-:-:S07]  /*7300*/  MOV R0, UR5 ;  /* 0x0000000500007c02 */ /* 0x000fce0008000f00 */
.L_x_137:
[----:B-1----:R1:W2:Y:S02]  /*7310*/  SYNCS.PHASECHK.TRANS64.TRYWAIT P0, [R0+URZ+0x90], R2 ;  /* 0x00009002000075a7 */ /* 0x0022a400080011ff */
[----:B--2---:R-:W-:Y:S05]  /*7320*/  @!P0 NANOSLEEP.SYNCS 0x989680 ;  /* 0x009896800000895d */ /* 0x004fea0003900000 */
[----:B------:R-:W2:Y:S02]  /*7330*/  @!P0 SYNCS.PHASECHK.TRANS64 P0, [R0+URZ+0x90], R2 ;  /* 0x00009002000085a7 */ /* 0x000ea400080010ff */
[----:B--2---:R-:W-:Y:S05]  /*7340*/  @!P0 BRA `(.L_x_137) ;  /* 0xfffffffc00f08947 */ /* 0x004fea000383ffff */
[----:B------:R-:W-:Y:S05]  /*7350*/  BRA `(.L_x_53) ;  /* 0xffffffb800c87947 */ /* 0x000fea000383ffff */
.L_x_63:
[----:B-1----:R-:W-:-:S04]  /*7360*/  MOV R4, UR6 ;  /* 0x0000000600047c02 */ /* 0x002fc80008000f00 */
[----:B------:R1:W2:Y:S03]  /*7370*/  SYNCS.PHASECHK.TRANS64.TRYWAIT P0, [R4+URZ+0x8], R5 ;  /* 0x00000805040075a7 */ /* 0x0002a600080011ff */
[----:B--2---:R-:W-:Y:S05]  /*7380*/  @!P0 NANOSLEEP.SYNCS 0x989680 ;  /* 0x009896800000895d */ /* 0x004fea0003900000 */
[----:B------:R-:W2:Y:S02]  /*7390*/  @!P0 SYNCS.PHASECHK.TRANS64 P0, [R4+URZ+0x8], R5 ;  /* 0x00000805040085a7 */ /* 0x000ea400080010ff */
[----:B--2---:R-:W-:Y:S05]  /*73a0*/  @!P0 BRA `(.L_x_63) ;  /* 0xfffffffc00ec8947 */ /* 0x004fea000383ffff */
[----:B------:R-:W-:Y:S05]  /*73b0*/  BRA `(.L_x_62) ;  /* 0xffffffbc007c7947 */ /* 0x000fea000383ffff */
.L_x_65:
[----:B------:R-:W-:Y:S01]  /*73c0*/  BSSY B0, `(.L_x_138) ;  /* 0x0000006000007945 */ /* 0x000fe20003800000 */
[----:B------:R-:W-:-:S07]  /*73d0*/  MOV R15, 0xffffffff ;  /* 0xffffffff000f7802 */ /* 0x000fce0000000f00 */
[----:B-1---5:R-:W-:Y:S05]  /*73e0*/  WARPSYNC.COLLECTIVE R15, `(.L_x_139) ;  /* 0x000000000f0c7348 */ /* 0x022fea0003c00000 */
[----:B------:R-:W-:Y:S02]  /*73f0*/  ELECT P6, UR79, PT ;  /* 0x00000000004f782f */ /* 0x000fe400038c0000 */
[----:B------:R-:W-:Y:S01]  /*7400*/  MOV R14, UR79 ;  /* 0x0000004f000e7c02 */ /* 0x000fe20008000f00 */
[----:B-1---5:R-:W-:Y:S10]  /*7410*/  ENDCOLLECTIVE ;  /* 0x000000000000791b */ /* 0x022ff40003800000 */
.L_x_139:
[----:B------:R-:W-:Y:S05]  /*7420*/  BSYNC B0 ;  /* 0x0000000000007941 */ /* 0x000fea0003800000 */
.L_x_138:
[----:B------:R-:W-:Y:S05]  /*7430*/  BRA `(.L_x_140) ;  /* 0xffffffbc00ac7947 */ /* 0x000fea000383ffff */
.L_x_67:
[----:B-1----:R-:W-:-:S04]  /*7440*/  MOV R2, UR6 ;  /* 0x0000000600027c02 */ /* 0x002fc80008000f00 */
[----:B------:R1:W2:Y:S03]  /*7450*/  SYNCS.PHASECHK.TRANS64.TRYWAIT P0, [R2+URZ+0x8], R3 ;  /* 0x00000803020075a7 */ /* 0x0002a600080011ff */
[----:B--2---:R-:W-:Y:S05]  /*7460*/  @!P0 NANOSLEEP.SYNCS 0x989680 ;  /* 0x009896800000895d */ /* 0x004fea0003900000 */
[----:B------:R-:W2:Y:S02]  /*7470*/  @!P0 SYNCS.PHASECHK.TRANS64 P0, [R2+URZ+0x8], R3 ;  /* 0x00000803020085a7 */ /* 0x000ea400080010ff */
[----:B--2---:R-:W-:Y:S05]  /*7480*/  @!P0 BRA `(.L_x_67) ;  /* 0xfffffffc00ec8947 */ /* 0x004fea000383ffff */
[----:B------:R-:W-:Y:S05]  /*7490*/  BRA `(.L_x_66) ;  /* 0xffffffbc00b07947 */ /* 0x000fea000383ffff */
.L_x_68:
[----:B-1----:R1:W2:Y:S02]  /*74a0*/  SYNCS.PHASECHK.TRANS64.TRYWAIT P0, [R0+URZ+0x80], R4 ;  /* 0x00008004000075a7 */ /* 0x0022a400080011ff */
[----:B--2---:R-:W-:Y:S05]  /*74b0*/  @!P0 NANOSLEEP.SYNCS 0x989680 ;  /* 0x009896800000895d */ /* 0x004fea0003900000 */
[----:B------:R-:W2:Y:S02]  /*74c0*/  @!P0 SYNCS.PHASECHK.TRANS64 P0, [R0+URZ+0x80], R4 ;  /* 0x00008004000085a7 */ /* 0x000ea400080010ff */
[----:B--2---:R-:W-:Y:S05]  /*74d0*/  @!P0 BRA `(.L_x_68) ;  /* 0xfffffffc00f08947 */ /* 0x004fea000383ffff */
[----:B------:R-:W-:Y:S05]  /*74e0*/  BRA `(.L_x_141) ;  /* 0xffffffc000bc7947 */ /* 0x000fea000383ffff */
.L_x_70:
[----:B------:R-:W-:-:S07]  /*74f0*/  MOV R0, UR8 ;  /* 0x0000000800007c02 */ /* 0x000fce0008000f00 */
.L_x_142:
[----:B-1----:R1:W2:Y:S02]  /*7500*/  SYNCS.PHASECHK.TRANS64.TRYWAIT P0, [R0+URZ+0xc0], R4 ;  /* 0x0000c004000075a7 */ /* 0x0022a400080011ff */
[----:B--2---:R-:W-:Y:S05]  /*7510*/  @!P0 NANOSLEEP.SYNCS 0x989680 ;  /* 0x009896800000895d */ /* 0x004fea0003900000 */
[----:B------:R-:W2:Y:S02]  /*7520*/  @!P0 SYNCS.PHASECHK.TRANS64 P0, [R0+URZ+0xc0], R4 ;  /* 0x0000c004000085a7 */ /* 0x000ea400080010ff */
[----:B--2---:R-:W-:Y:S05]  /*7530*/  @!P0 BRA `(.L_x_142) ;  /* 0xfffffffc00f08947 */ /* 0x004fea000383ffff */
[----:B------:R-:W-:Y:S05]  /*7540*/  BRA `(.L_x_143) ;  /* 0xffffffc400087947 */ /* 0x000fea000383ffff */
.L_x_73:
[----:B------:R-:W-:Y:S07]  /*7550*/  MOV R0, UR14 ;  /* 0x0000000e00007c02 */ /* 0x000fee0008000f00 */
.L_x_144:
[----:B-1----:R1:W2:Y:S02]  /*7560*/  SYNCS.PHASECHK.TRANS64.TRYWAIT P0, [R0+URZ], R4 ;  /* 0x00000004000075a7 */ /* 0x0022a400080011ff */
[----:B--2---:R-:W-:Y:S05]  /*7570*/  @!P0 NANOSLEEP.SYNCS 0x989680 ;  /* 0x009896800000895d */ /* 0x004fea0003900000 */
[----:B------:R-:W2:Y:S02]  /*7580*/  @!P0 SYNCS.PHASECHK.TRANS64 P0, [R0+URZ], R4 ;  /* 0x00000004000085a7 */ /* 0x000ea400080010ff */
[----:B--2---:R-:W-:Y:S05]  /*7590*/  @!P0 BRA `(.L_x_144) ;  /* 0xfffffffc00f08947 */ /* 0x004fea000383ffff */
[----:B------:R-:W-:Y:S05]  /*75a0*/  BRA `(.L_x_72) ;  /* 0xffffffc4001c7947 */ /* 0x000fea000383ffff */
.L_x_77:
[----:B-1----:R-:W-:-:S07]  /*75b0*/  MOV R0, UR8 ;  /* 0x0000000800007c02 */ /* 0x002fce0008000f00 */
.L_x_145:
[----:B-1----:R1:W2:Y:S02]  /*75c0*/  SYNCS.PHASECHK.TRANS64.TRYWAIT P0, [R0+URZ], R2 ;  /* 0x00000002000075a7 */ /* 0x0022a400080011ff */
[----:B--2---:R-:W-:Y:S05]  /*75d0*/  @!P0 NANOSLEEP.SYNCS 0x989680 ;  /* 0x009896800000895d */ /* 0x004fea0003900000 */
[----:B------:R-:W2:Y:S02]  /*75e0*/  @!P0 SYNCS.PHASECHK.TRANS64 P0, [R0+URZ], R2 ;  /* 0x00000002000085a7 */ /* 0x000ea400080010ff */
[----:B--2---:R-:W-:Y:S05]  /*75f0*/  @!P0 BRA `(.L_x_145) ;  /* 0xfffffffc00f08947 */ /* 0x004fea000383ffff */
[----:B------:R-:W-:Y:S05]  /*7600*/  BRA `(.L_x_146) ;  /* 0xffffffc800607947 */ /* 0x000fea000383ffff */
.L_x_78:
[----:B------:R-:W-:-:S07]  /*7610*/  MOV R0, UR8 ;  /* 0x0000000800007c02 */ /* 0x000fce0008000f00 */
.L_x_147:
[----:B-1----:R1:W2:Y:S02]  /*7620*/  SYNCS.PHASECHK.TRANS64.TRYWAIT P0, [R0+URZ], R3 ;  /* 0x00000003000075a7 */ /* 0x0022a400080011ff */
[----:B--2---:R-:W-:Y:S05]  /*7630*/  @!P0 NANOSLEEP.SYNCS 0x989680 ;  /* 0x009896800000895d */ /* 0x004fea0003900000 */
[----:B------:R-:W2:Y:S02]  /*7640*/  @!P0 SYNCS.PHASECHK.TRANS64 P0, [R0+URZ], R3 ;  /* 0x00000003000085a7 */ /* 0x000ea400080010ff */
[----:B--2---:R-:W-:Y:S05]  /*7650*/  @!P0 BRA `(.L_x_147) ;  /* 0xfffffffc00f08947 */ /* 0x004fea000383ffff */
[----:B------:R-:W-:Y:S05]  /*7660*/  BRA `(.L_x_148) ;  /* 0xffffffc8006c7947 */ /* 0x000fea000383ffff */
.L_x_79:
[----:B------:R-:W-:-:S07]  /*7670*/  MOV R0, UR8 ;  /* 0x0000000800007c02 */ /* 0x000fce0008000f00 */
.L_x_149:
[----:B-1----:R1:W2:Y:S02]  /*7680*/  SYNCS.PHASECHK.TRANS64.TRYWAIT P0, [R0+URZ], R3 ;  /* 0x00000003000075a7 */ /* 0x0022a400080011ff */
[----:B--2---:R-:W-:Y:S05]  /*7690*/  @!P0 NANOSLEEP.SYNCS 0x989680 ;  /* 0x009896800000895d */ /* 0x004fea0003900000 */
[----:B------:R-:W2:Y:S02]  /*76a0*/  @!P0 SYNCS.PHASECHK.TRANS64 P0, [R0+URZ], R3 ;  /* 0x00000003000085a7 */ /* 0x000ea400080010ff */
[----:B--2---:R-:W-:Y:S05]  /*76b0*/  @!P0 BRA `(.L_x_149) ;  /* 0xfffffffc00f08947 */ /* 0x004fea000383ffff */
[----:B------:R-:W-:Y:S05]  /*76c0*/  BRA `(.L_x_150) ;  /* 0xffffffc800787947 */ /* 0x000fea000383ffff */
.L_x_82:
[----:B------:R-:W-:-:S07]  /*76d0*/  MOV R0, UR7 ;  /* 0x0000000700007c02 */ /* 0x000fce0008000f00 */
.L_x_151:
[----:B-1----:R1:W2:Y:S02]  /*76e0*/  SYNCS.PHASECHK.TRANS64.TRYWAIT P1, [R0+URZ+0x100], R2 ;  /* 0x00010002000075a7 */ /* 0x0022a400080211ff */
[----:B--2---:R-:W-:Y:S05]  /*76f0*/  @!P1 NANOSLEEP.SYNCS 0x989680 ;  /* 0x009896800000995d */ /* 0x004fea0003900000 */
[----:B------:R-:W2:Y:S02]  /*7700*/  @!P1 SYNCS.PHASECHK.TRANS64 P1, [R0+URZ+0x100], R2 ;  /* 0x00010002000095a7 */ /* 0x000ea400080210ff */
[----:B--2---:R-:W-:Y:S05]  /*7710*/  @!P1 BRA `(.L_x_151) ;  /* 0xfffffffc00f09947 */ /* 0x004fea000383ffff */
[----:B------:R-:W-:Y:S05]  /*7720*/  BRA `(.L_x_152) ;  /* 0xffffffc800c47947 */ /* 0x000fea000383ffff */
.L_x_87:
[----:B--2---:R2:W4:Y:S02]  /*7730*/  SYNCS.PHASECHK.TRANS64.TRYWAIT P0, [R0+URZ+0x80], R2 ;  /* 0x00008002000075a7 */ /* 0x00452400080011ff */
[----:B----4-:R-:W-:Y:S05]  /*7740*/  @!P0 NANOSLEEP.SYNCS 0x989680 ;  /* 0x009896800000895d */ /* 0x010fea0003900000 */
[----:B------:R-:W4:Y:S02]  /*7750*/  @!P0 SYNCS.PHASECHK.TRANS64 P0, [R0+URZ+0x80], R2 ;  /* 0x00008002000085a7 */ /* 0x000f2400080010ff */
[----:B----4-:R-:W-:Y:S05]  /*7760*/  @!P0 BRA `(.L_x_87) ;  /* 0xfffffffc00f08947 */ /* 0x010fea000383ffff */
[----:B------:R-:W-:Y:S05]  /*7770*/  BRA `(.L_x_153) ;  /* 0xffffffcc00c87947 */ /* 0x000fea000383ffff */
.L_x_90:
[----:B------:R-:W-:Y:S07]  /*7780*/  MOV R0, UR6 ;  /* 0x0000000600007c02 */ /* 0x000fee0008000f00 */
.L_x_154:
[----:B--2---:R2:W4:Y:S02]  /*7790*/  SYNCS.PHASECHK.TRANS64.TRYWAIT P0, [R0+URZ+0x78], R2 ;  /* 0x00007802000075a7 */ /* 0x00452400080011ff */
[----:B----4-:R-:W-:Y:S05]  /*77a0*/  @!P0 NANOSLEEP.SYNCS 0x989680 ;  /* 0x009896800000895d */ /* 0x010fea0003900000 */
[----:B------:R-:W4:Y:S02]  /*77b0*/  @!P0 SYNCS.PHASECHK.TRANS64 P0, [R0+URZ+0x78], R2 ;  /* 0x00007802000085a7 */ /* 0x000f2400080010ff */
[----:B----4-:R-:W-:Y:S05]  /*77c0*/  @!P0 BRA `(.L_x_154) ;  /* 0xfffffffc00f08947 */ /* 0x010fea000383ffff */
[----:B------:R-:W-:Y:S05]  /*77d0*/  BRA `(.L_x_89) ;  /* 0xffffffd000b07947 */ /* 0x000fea000383ffff */
.L_x_93:
[----:B------:R-:W-:Y:S07]  /*77e0*/  MOV R0, UR13 ;  /* 0x0000000d00007c02 */ /* 0x000fee0008000f00 */
.L_x_155:
[----:B-1----:R1:W2:Y:S02]  /*77f0*/  SYNCS.PHASECHK.TRANS64.TRYWAIT P2, [R0+URZ+0x60], R30 ;  /* 0x0000601e000075a7 */ /* 0x0022a400080411ff */
[----:B--2---:R-:W-:Y:S05]  /*7800*/  @!P2 NANOSLEEP.SYNCS 0x989680 ;  /* 0x009896800000a95d */ /* 0x004fea0003900000 */
[----:B------:R-:W2:Y:S02]  /*7810*/  @!P2 SYNCS.PHASECHK.TRANS64 P2, [R0+URZ+0x60], R30 ;  /* 0x0000601e0000a5a7 */ /* 0x000ea400080410ff */
[----:B--2---:R-:W-:Y:S05]  /*7820*/  @!P2 BRA `(.L_x_155) ;  /* 0xfffffffc00f0a947 */ /* 0x004fea000383ffff */
[----:B------:R-:W-:Y:S05]  /*7830*/  BRA `(.L_x_156) ;  /* 0xffffffd4004c7947 */ /* 0x000fea000383ffff */
.L_x_95:
[----:B------:R-:W-:-:S07]  /*7840*/  MOV R0, UR4 ;  /* 0x0000000400007c02 */ /* 0x000fce0008000f00 */
.L_x_157:
[----:B-1----:R1:W4:Y:S02]  /*7850*/  SYNCS.PHASECHK.TRANS64.TRYWAIT P0, [R0+URZ], R2 ;  /* 0x00000002000075a7 */ /* 0x00232400080011ff */
[----:B----4-:R-:W-:Y:S05]  /*7860*/  @!P0 NANOSLEEP.SYNCS 0x989680 ;  /* 0x009896800000895d */ /* 0x010fea0003900000 */
[----:B------:R-:W4:Y:S02]  /*7870*/  @!P0 SYNCS.PHASECHK.TRANS64 P0, [R0+URZ], R2 ;  /* 0x00000002000085a7 */ /* 0x000f2400080010ff */
[----:B----4-:R-:W-:Y:S05]  /*7880*/  @!P0 BRA `(.L_x_157) ;  /* 0xfffffffc00f08947 */ /* 0x010fea000383ffff */
[----:B------:R-:W-:Y:S05]  /*7890*/  BRA `(.L_x_158) ;  /* 0xffffffd400e87947 */ /* 0x000fea000383ffff */
.L_x_97:
[----:B--2---:R2:W3:Y:S02]  /*78a0*/  SYNCS.PHASECHK.TRANS64.TRYWAIT P0, [R0+URZ+0x80], R2 ;  /* 0x00008002000075a7 */ /* 0x0044e400080011ff */
[----:B---3--:R-:W-:Y:S05]  /*78b0*/  @!P0 NANOSLEEP.SYNCS 0x989680 ;  /* 0x009896800000895d */ /* 0x008fea0003900000 */
[----:B------:R-:W3:Y:S02]  /*78c0*/  @!P0 SYNCS.PHASECHK.TRANS64 P0, [R0+URZ+0x80], R2 ;  /* 0x00008002000085a7 */ /* 0x000ee400080010ff */
[----:B---3--:R-:W-:Y:S05]  /*78d0*/  @!P0 BRA `(.L_x_97) ;  /* 0xfffffffc00f08947 */ /* 0x008fea000383ffff */
[----:B------:R-:W-:Y:S05]  /*78e0*/  BRA `(.L_x_159) ;  /* 0xffffffd800cc7947 */ /* 0x000fea000383ffff */
.L_x_107:
[----:B-1----:R1:W2:Y:S02]  /*78f0*/  SYNCS.PHASECHK.TRANS64.TRYWAIT P1, [R3+URZ+0x50], R0 ;  /* 0x00005000030075a7 */ /* 0x0022a400080211ff */
[----:B--2---:R-:W-:Y:S05]  /*7900*/  @!P1 NANOSLEEP.SYNCS 0x989680 ;  /* 0x009896800000995d */ /* 0x004fea0003900000 */
[----:B------:R-:W2:Y:S02]  /*7910*/  @!P1 SYNCS.PHASECHK.TRANS64 P1, [R3+URZ+0x50], R0 ;  /* 0x00005000030095a7 */ /* 0x000ea400080210ff */
[----:B--2---:R-:W-:Y:S05]  /*7920*/  @!P1 BRA `(.L_x_107) ;  /* 0xfffffffc00f09947 */ /* 0x004fea000383ffff */
[----:B------:R-:W-:Y:S05]  /*7930*/  BRA `(.L_x_106) ;  /* 0xffffffe400d47947 */ /* 0x000fea000383ffff */
.L_x_109:
[----:B------:R1:W1:Y:S02]  /*7940*/  SYNCS.PHASECHK.TRANS64.TRYWAIT P1, [R122+URZ+0xa0], R4 ;  /* 0x0000a0047a0075a7 */ /* 0x00026400080211ff */
[----:B-1----:R-:W-:Y:S05]  /*7950*/  @!P1 NANOSLEEP.SYNCS 0x989680 ;  /* 0x009896800000995d */ /* 0x002fea0003900000 */
[----:B------:R-:W1:Y:S02]  /*7960*/  @!P1 SYNCS.PHASECHK.TRANS64 P1, [R122+URZ+0xa0], R4 ;  /* 0x0000a0047a0095a7 */ /* 0x000e6400080210ff */
[----:B-1----:R-:W-:Y:S05]  /*7970*/  @!P1 BRA `(.L_x_109) ;  /* 0xfffffffc00f09947 */ /* 0x002fea000383ffff */
[----:B------:R-:W-:Y:S05]  /*7980*/  BRA `(.L_x_108) ;  /* 0xffffffe400f07947 */ /* 0x000fea000383ffff */
        .weak           $__internal_0_$__cuda_sm10x_tcgen05_guardrail_trap_col_being_dealloced_not_returned_by_alloc
        .type           $__internal_0_$__cuda_sm10x_tcgen05_guardrail_trap_col_being_dealloced_not_returned_by_alloc,@function
        .size           $__internal_0_$__cuda_sm10x_tcgen05_guardrail_trap_col_being_dealloced_not_returned_by_alloc,($__internal_1_$__cuda_sm10x_tcgen05_guardrail_trap_phase_invalid_during_alloc - $__internal_0_$__cuda_sm10x_tcgen05_guardrail_trap_col_being_dealloced_not_returned_by_alloc)
$__internal_0_$__cuda_sm10x_tcgen05_guardrail_trap_col_being_dealloced_not_returned_by_alloc:
[----:B------:R-:W-:Y:S05]  /*7990*/  BPT.TRAP 0x1 ;  /* 0x000000040000795c */ /* 0x000fea0000300000 */
[----:B------:R-:W-:-:S04]  /*79a0*/  HFMA2 R3, -RZ, RZ, 0, 0 ;  /* 0x00000000ff037431 */ /* 0x000fc800000001ff */
[----:B------:R-:W-:Y:S05]  /*79b0*/  RET.REL.NODEC R2 `(_ZN7cutlass13device_kernelINS_4gemm6kernel13GemmUniversalIN4cute5tupleIJiiiiEEENS1_10collective13CollectiveMmaINS1_35MainloopSm100TmaUmmaWarpSpecializedILi5ELi2ELi4ENS5_IJNS4_1CILi2EEENSA_ILi1EEESC_EEEEENS5_IJNSA_ILi256EEENSA_ILi32EEENSA_ILi128EEEEEENS_10bfloat16_tENS5_IJlSC_lEEESJ_SK_NS4_8TiledMMAINS4_8MMA_AtomIJNS4_26SM100_MMA_F16BF16_2x1SM_SSISJ_SJ_fLi256ELi32ELNS4_4UMMA5MajorE0ELSP_0ELNSO_7ScaleInE0ELSQ_0EEEEEENS4_6LayoutINS5_IJSC_SC_SC_EEENS5_IJNSA_ILi0EEESV_SV_EEEEENS5_IJNS4_10UnderscoreESY_SY_EEEEENS4_18SM100_TMA_2SM_LOADENS4_14ComposedLayoutINS4_7SwizzleILi3ELi4ELi3EEENS4_18smem_ptr_flag_bitsILi16EEENST_INS5_IJNSA_ILi8EEENSA_ILi64EEEEEENS5_IJS18_SC_EEEEEEEvNS4_8identityES11_S1C_vS1D_EENS_8epilogue10collective18CollectiveEpilogueINS1F_23Sm100TmaWarpSpecializedILi2ELi1ELi32ELb1ELb0EEEJNS5_IJSH_SG_SH_EEENS5_IJNST_ISH_SC_EENST_ISG_SC_EEEEESJ_SK_SJ_SK_NS1F_6fusion15FusionCallbacksIS1J_NS1O_17LinearCombinationISJ_fSJ_fLNS_15FloatRoundStyleE2EEES1K_S1N_JEEENS4_5SM1004TMEM4LOAD26SM100_TMEM_LOAD_32dp32b32xENS4_13SM90_TMA_LOADENS12_INS13_ILi2ELi4ELi3EEES16_NST_INS5_IJS17_SG_EEENS5_IJSG_SC_EEEEEEENS4_39AutoVectorizingCopyWithAssumedAlignmentILi128EEENS4_14SM90_TMA_STOREES23_S25_S25_EEEvvEEEEvNT_6ParamsE) ;  /* 0xffffff8402907950 */ /* 0x000fea0003c3ffff */
        .weak           $__internal_1_$__cuda_sm10x_tcgen05_guardrail_trap_phase_invalid_during_alloc
        .type           $__internal_1_$__cuda_sm10x_tcgen05_guardrail_trap_phase_invalid_during_alloc,@function
        .size           $__internal_1_$__cuda_sm10x_tcgen05_guardrail_trap_phase_invalid_during_alloc,($__internal_2_$__cuda_sm10x_tcgen05_guardrail_trap_unallocated_columns_being_dealloced - $__internal_1_$__cuda_sm10x_tcgen05_guardrail_trap_phase_invalid_during_alloc)
$__internal_1_$__cuda_sm10x_tcgen05_guardrail_trap_phase_invalid_during_alloc:
[----:B------:R-:W-:Y:S05]  /*79c0*/  BPT.TRAP 0x1 ;  /* 0x000000040000795c */ /* 0x000fea0000300000 */
[----:B------:R-:W-:-:S04]  /*79d0*/  MOV R3, 0x0 ;  /* 0x0000000000037802 */ /* 0x000fc80000000f00 */
[----:B------:R-:W-:Y:S05]  /*79e0*/  RET.REL.NODEC R2 `(_ZN7cutlass13device_kernelINS_4gemm6kernel13GemmUniversalIN4cute5tupleIJiiiiEEENS1_10collective13CollectiveMmaINS1_35MainloopSm100TmaUmmaWarpSpecializedILi5ELi2ELi4ENS5_IJNS4_1CILi2EEENSA_ILi1EEESC_EEEEENS5_IJNSA_ILi256EEENSA_ILi32EEENSA_ILi128EEEEEENS_10bfloat16_tENS5_IJlSC_lEEESJ_SK_NS4_8TiledMMAINS4_8MMA_AtomIJNS4_26SM100_MMA_F16BF16_2x1SM_SSISJ_SJ_fLi256ELi32ELNS4_4UMMA5MajorE0ELSP_0ELNSO_7ScaleInE0ELSQ_0EEEEEENS4_6LayoutINS5_IJSC_SC_SC_EEENS5_IJNSA_ILi0EEESV_SV_EEEEENS5_IJNS4_10UnderscoreESY_SY_EEEEENS4_18SM100_TMA_2SM_LOADENS4_14ComposedLayoutINS4_7SwizzleILi3ELi4ELi3EEENS4_18smem_ptr_flag_bitsILi16EEENST_INS5_IJNSA_ILi8EEENSA_ILi64EEEEEENS5_IJS18_SC_EEEEEEEvNS4_8identityES11_S1C_vS1D_EENS_8epilogue10collective18CollectiveEpilogueINS1F_23Sm100TmaWarpSpecializedILi2ELi1ELi32ELb1ELb0EEEJNS5_IJSH_SG_SH_EEENS5_IJNST_ISH_SC_EENST_ISG_SC_EEEEESJ_SK_SJ_SK_NS1F_6fusion15FusionCallbacksIS1J_NS1O_17LinearCombinationISJ_fSJ_fLNS_15FloatRoundStyleE2EEES1K_S1N_JEEENS4_5SM1004TMEM4LOAD26SM100_TMEM_LOAD_32dp32b32xENS4_13SM90_TMA_LOADENS12_INS13_ILi2ELi4ELi3EEES16_NST_INS5_IJS17_SG_EEENS5_IJSG_SC_EEEEEEENS4_39AutoVectorizingCopyWithAssumedAlignmentILi128EEENS4_14SM90_TMA_STOREES23_S25_S25_EEEvvEEEEvNT_6ParamsE) ;  /* 0xffffff8402847950 */ /* 0x000fea0003c3ffff */
        .weak           $__internal_2_$__cuda_sm10x_tcgen05_guardrail_trap_unallocated_columns_being_dealloced
        .type           $__internal_2_$__cuda_sm10x_tcgen05_guardrail_trap_unallocated_columns_being_dealloced,@function
        .size           $__internal_2_$__cuda_sm10x_tcgen05_guardrail_trap_unallocated_columns_being_dealloced,(.L_x_161 - $__internal_2_$__cuda_sm10x_tcgen05_guardrail_trap_unallocated_columns_being_dealloced)
$__internal_2_$__cuda_sm10x_tcgen05_guardrail_trap_unallocated_columns_being_dealloced:
[----:B------:R-:W-:Y:S05]  /*79f0*/  BPT.TRAP 0x1 ;  /* 0x000000040000795c */ /* 0x000fea0000300000 */
[----:B------:R-:W-:-:S04]  /*7a00*/  HFMA2 R3, -RZ, RZ, 0, 0 ;  /* 0x00000000ff037431 */ /* 0x000fc800000001ff */
[----:B------:R-:W-:Y:S05]  /*7a10*/  RET.REL.NODEC R2 `(_ZN7cutlass13device_kernelINS_4gemm6kernel13GemmUniversalIN4cute5tupleIJiiiiEEENS1_10collective13CollectiveMmaINS1_35MainloopSm100TmaUmmaWarpSpecializedILi5ELi2ELi4ENS5_IJNS4_1CILi2EEENSA_ILi1EEESC_EEEEENS5_IJNSA_ILi256EEENSA_ILi32EEENSA_ILi128EEEEEENS_10bfloat16_tENS5_IJlSC_lEEESJ_SK_NS4_8TiledMMAINS4_8MMA_AtomIJNS4_26SM100_MMA_F16BF16_2x1SM_SSISJ_SJ_fLi256ELi32ELNS4_4UMMA5MajorE0ELSP_0ELNSO_7ScaleInE0ELSQ_0EEEEEENS4_6LayoutINS5_IJSC_SC_SC_EEENS5_IJNSA_ILi0EEESV_SV_EEEEENS5_IJNS4_10UnderscoreESY_SY_EEEEENS4_18SM100_TMA_2SM_LOADENS4_14ComposedLayoutINS4_7SwizzleILi3ELi4ELi3EEENS4_18smem_ptr_flag_bitsILi16EEENST_INS5_IJNSA_ILi8EEENSA_ILi64EEEEEENS5_IJS18_SC_EEEEEEEvNS4_8identityES11_S1C_vS1D_EENS_8epilogue10collective18CollectiveEpilogueINS1F_23Sm100TmaWarpSpecializedILi2ELi1ELi32ELb1ELb0EEEJNS5_IJSH_SG_SH_EEENS5_IJNST_ISH_SC_EENST_ISG_SC_EEEEESJ_SK_SJ_SK_NS1F_6fusion15FusionCallbacksIS1J_NS1O_17LinearCombinationISJ_fSJ_fLNS_15FloatRoundStyleE2EEES1K_S1N_JEEENS4_5SM1004TMEM4LOAD26SM100_TMEM_LOAD_32dp32b32xENS4_13SM90_TMA_LOADENS12_INS13_ILi2ELi4ELi3EEES16_NST_INS5_IJS17_SG_EEENS5_IJSG_SC_EEEEEEENS4_39AutoVectorizingCopyWithAssumedAlignmentILi128EEENS4_14SM90_TMA_STOREES23_S25_S25_EEEvvEEEEvNT_6ParamsE) ;  /* 0xffffff8402787950 */ /* 0x000fea0003c3ffff */
.L_x_160:
[----:B------:R-:W-:-:S00]  /*7a20*/  BRA `(.L_x_160) ;  /* 0xfffffffc00fc7947 */ /* 0x000fc0000383ffff */
[----:B------:R-:W-:-:S00]  /*7a30*/  NOP ;  /* 0x0000000000007918 */ /* 0x000fc00000000000 */
        /* <DEDUP_REMOVED lines=12> */
.L_x_161:


//--------------------- .nv.global.init           --------------------------
	.section	.nv.global.init,"aw",@progbits
.nv.global.init:
	.type		$str$27,@object
	.size		$str$27,($str$28 - $str$27)
$str$27:
        /*0000*/ 	.byte	0x28, 0x61, 0x64, 0x64, 0x72, 0x65, 0x73, 0x73, 0x20, 0x26, 0x20, 0x6d, 0x61, 0x73, 0x6b, 0x29
        /*0010*/ 	.byte	0x20, 0x3d, 0x3d, 0x20, 0x30, 0x00
	.type		$str$28,@object
	.size		$str$28,($str$26 - $str$28)
$str$28:
        /*0016*/ 	.byte	0x2f, 0x74, 0x6d, 0x70, 0x2f, 0x63, 0x75, 0x74, 0x6c, 0x61, 0x73, 0x73, 0x5f, 0x73, 0x77, 0x65
        /*0026*/ 	.byte	0x65, 0x70, 0x5f, 0x73, 0x72, 0x63, 0x2f, 0x69, 0x6e, 0x63, 0x6c, 0x75, 0x64, 0x65, 0x2f, 0x63
        /*0036*/ 	.byte	0x75, 0x74, 0x65, 0x2f, 0x70, 0x6f, 0x69, 0x6e, 0x74, 0x65, 0x72, 0x5f, 0x66, 0x6c, 0x61, 0x67
        /*0046*/ 	.byte	0x67, 0x65, 0x64, 0x2e, 0x68, 0x70, 0x70, 0x00
	.type		$str$26,@object
	.size		$str$26,($str$25 - $str$26)
$str$26:
        /*004e*/ 	.byte	0x2f, 0x74, 0x6d, 0x70, 0x2f, 0x63, 0x75, 0x74, 0x6c, 0x61, 0x73, 0x73, 0x5f, 0x73, 0x77, 0x65
        /*005e*/ 	.byte	0x65, 0x70, 0x5f, 0x73, 0x72, 0x63, 0x2f, 0x69, 0x6e, 0x63, 0x6c, 0x75, 0x64, 0x65, 0x2f, 0x63
        /*006e*/ 	.byte	0x75, 0x74, 0x65, 0x2f, 0x61, 0x74, 0x6f, 0x6d, 0x2f, 0x63, 0x6f, 0x70, 0x79, 0x5f, 0x74, 0x72
        /*007e*/ 	.byte	0x61, 0x69, 0x74, 0x73, 0x5f, 0x73, 0x6d, 0x31, 0x30, 0x30, 0x2e, 0x68, 0x70, 0x70, 0x00
	.type		$str$25,@object
	.size		$str$25,(__unnamed_1 - $str$25)
$str$25:
        /*008d*/ 	.byte	0x28, 0x28, 0x75, 0x69, 0x6e, 0x74, 0x33, 0x32, 0x5f, 0x74, 0x28, 0x74, 0x68, 0x72, 0x65, 0x61
        /*009d*/ 	.byte	0x64, 0x49, 0x64, 0x78, 0x2e, 0x78, 0x29, 0x20, 0x2f, 0x20, 0x33, 0x32, 0x29, 0x20, 0x25, 0x20
        /*00ad*/ 	.byte	0x34, 0x29, 0x20, 0x3d, 0x3d, 0x20, 0x28, 0x28, 0x28, 0x74, 0x6d, 0x65, 0x6d, 0x5f, 0x61, 0x64
        /*00bd*/ 	.byte	0x64, 0x72, 0x20, 0x3e, 0x3e, 0x20, 0x31, 0x36, 0x29, 0x20, 0x2f, 0x20, 0x33, 0x32, 0x29, 0x20
        /*00cd*/ 	.byte	0x25, 0x20, 0x34, 0x29, 0x00
	.type		__unnamed_1,@object
	.size		__unnamed_1,(__unnamed_2 - __unnamed_1)
__unnamed_1:
        /*00d2*/ 	.byte	0x61, 0x75, 0x74, 0x6f, 0x20, 0x63, 0x75, 0x74, 0x65, 0x3a, 0x3a, 0x61, 0x73, 0x5f, 0x70, 0x6f
        /* <DEDUP_REMOVED lines=24> */
        /*0262*/ 	.byte	0x34, 0x30, 0x39, 0x36, 0x3e, 0x3e, 0x3e, 0x3e, 0x5d, 0x00
	.type		__unnamed_2,@object
	.size		__unnamed_2,(.L_2 - __unnamed_2)
__unnamed_2:
        /* <DEDUP_REMOVED lines=42> */
        /*050c*/ 	.byte	0x3e, 0x3e, 0x5d, 0x00
.L_2:


//--------------------- .nv.shared._ZN7cutlass13device_kernelINS_4gemm6kernel13GemmUniversalIN4cute5tupleIJiiiiEEENS1_10collective13CollectiveMmaINS1_35MainloopSm100TmaUmmaWarpSpecializedILi5ELi2ELi4ENS5_IJNS4_1CILi2EEENSA_ILi1EEESC_EEEEENS5_IJNSA_ILi256EEENSA_ILi32EEENSA_ILi128EEEEEENS_10bfloat16_tENS5_IJlSC_lEEESJ_SK_NS4_8TiledMMAINS4_8MMA_AtomIJNS4_26SM100_MMA_F16BF16_2x1SM_SSISJ_SJ_fLi256ELi32ELNS4_4UMMA5MajorE0ELSP_0ELNSO_7ScaleInE0ELSQ_0EEEEEENS4_6LayoutINS5_IJSC_SC_SC_EEENS5_IJNSA_ILi0EEESV_SV_EEEEENS5_IJNS4_10UnderscoreESY_SY_EEEEENS4_18SM100_TMA_2SM_LOADENS4_14ComposedLayoutINS4_7SwizzleILi3ELi4ELi3EEENS4_18smem_ptr_flag_bitsILi16EEENST_INS5_IJNSA_ILi8EEENSA_ILi64EEEEEENS5_IJS18_SC_EEEEEEEvNS4_8identityES11_S1C_vS1D_EENS_8epilogue10collective18CollectiveEpilogueINS1F_23Sm100TmaWarpSpecializedILi2ELi1ELi32ELb1ELb0EEEJNS5_IJSH_SG_SH_EEENS5_IJNST_ISH_SC_EENST_ISG_SC_EEEEESJ_SK_SJ_SK_NS1F_6fusion15FusionCallbacksIS1J_NS1O_17LinearCombinationISJ_fSJ_fLNS_15FloatRoundStyleE2EEES1K_S1N_JEEENS4_5SM1004TMEM4LOAD26SM100_TMEM_LOAD_32dp32b32xENS4_13SM90_TMA_LOADENS12_INS13_ILi2ELi4ELi3EEES16_NST_INS5_IJS17_SG_EEENS5_IJSG_SC_EEEEEEENS4_39AutoVectorizingCopyWithAssumedAlignmentILi128EEENS4_14SM90_TMA_STOREES23_S25_S25_EEEvvEEEEvNT_6ParamsE --------------------------
	.section	.nv.shared._ZN7cutlass13device_kernelINS_4gemm6kernel13GemmUniversalIN4cute5tupleIJiiiiEEENS1_10collective13CollectiveMmaINS1_35MainloopSm100TmaUmmaWarpSpecializedILi5ELi2ELi4ENS5_IJNS4_1CILi2EEENSA_ILi1EEESC_EEEEENS5_IJNSA_ILi256EEENSA_ILi32EEENSA_ILi128EEEEEENS_10bfloat16_tENS5_IJlSC_lEEESJ_SK_NS4_8TiledMMAINS4_8MMA_AtomIJNS4_26SM100_MMA_F16BF16_2x1SM_SSISJ_SJ_fLi256ELi32ELNS4_4UMMA5MajorE0ELSP_0ELNSO_7ScaleInE0ELSQ_0EEEEEENS4_6LayoutINS5_IJSC_SC_SC_EEENS5_IJNSA_ILi0EEESV_SV_EEEEENS5_IJNS4_10UnderscoreESY_SY_EEEEENS4_18SM100_TMA_2SM_LOADENS4_14ComposedLayoutINS4_7SwizzleILi3ELi4ELi3EEENS4_18smem_ptr_flag_bitsILi16EEENST_INS5_IJNSA_ILi8EEENSA_ILi64EEEEEENS5_IJS18_SC_EEEEEEEvNS4_8identityES11_S1C_vS1D_EENS_8epilogue10collective18CollectiveEpilogueINS1F_23Sm100TmaWarpSpecializedILi2ELi1ELi32ELb1ELb0EEEJNS5_IJSH_SG_SH_EEENS5_IJNST_ISH_SC_EENST_ISG_SC_EEEEESJ_SK_SJ_SK_NS1F_6fusion15FusionCallbacksIS1J_NS1O_17LinearCombinationISJ_fSJ_fLNS_15FloatRoundStyleE2EEES1K_S1N_JEEENS4_5SM1004TMEM4LOAD26SM100_TMEM_LOAD_32dp32b32xENS4_13SM90_TMA_LOADENS12_INS13_ILi2ELi4ELi3EEES16_NST_INS5_IJS17_SG_EEENS5_IJSG_SC_EEEEEEENS4_39AutoVectorizingCopyWithAssumedAlignmentILi128EEENS4_14SM90_TMA_STOREES23_S25_S25_EEEvvEEEEvNT_6ParamsE,"aw",@nobits
	.sectionflags	@""
	.align	16
	.zero		1024


//--------------------- .nv.shared.reserved.0     --------------------------
	.section	.nv.shared.reserved.0,"aw",@nobits
	.weak		__nv_reservedSMEM_offset_0_alias
	.size		__nv_reservedSMEM_offset_0_alias, 0, 64
	.other		__nv_reservedSMEM_offset_0_alias,@"STO_CUDA_RESERVED_SHARED STV_DEFAULT"
__nv_reservedSMEM_offset_0_alias:
	.zero		0
.nv.shared.reserved.0:
	.zero		64
	.weak		__nv_reservedSMEM_tcgen05_partition
	.type		__nv_reservedSMEM_tcgen05_partition,@object
	.size		__nv_reservedSMEM_tcgen05_partition,(.L_0 - __nv_reservedSMEM_tcgen05_partition)
__nv_reservedSMEM_tcgen05_partition:
	.zero		32
.L_0:


//--------------------- .nv.global                --------------------------
	.section	.nv.global,"aw",@nobits
.nv.global:
	.type		_ZN40_INTERNAL_d69d74fb_4_k_cu_c89eb4e0_129184cute1_E,@object
	.size		_ZN40_INTERNAL_d69d74fb_4_k_cu_c89eb4e0_129184cute1_E,(_ZN40_INTERNAL_d69d74fb_4_k_cu_c89eb4e0_129184cuda3std3__45__cpo6cbeginE - _ZN40_INTERNAL_d69d74fb_4_k_cu_c89eb4e0_129184cute1_E)
_ZN40_INTERNAL_d69d74fb_4_k_cu_c89eb4e0_129184cute1_E:
	.zero		1
	.type		_ZN40_INTERNAL_d69d74fb_4_k_cu_c89eb4e0_129184cuda3std3__45__cpo6cbeginE,@object
	.size		_ZN40_INTERNAL_d69d74fb_4_k_cu_c89eb4e0_129184cuda3std3__45__cpo6cbeginE,(_ZN40_INTERNAL_d69d74fb_4_k_cu_c89eb4e0_129184cuda3std3__48in_placeE - _ZN40_INTERNAL_d69d74fb_4_k_cu_c89eb4e0_129184cuda3std3__45__cpo6cbeginE)
_ZN40_INTERNAL_d69d74fb_4_k_cu_c89eb4e0_129184cuda3std3__45__cpo6cbeginE:
	.zero		1
	.type		_ZN40_INTERNAL_d69d74fb_4_k_cu_c89eb4e0_129184cuda3std3__48in_placeE,@object
	.size		_ZN40_INTERNAL_d69d74fb_4_k_cu_c89eb4e0_129184cuda3std3__48in_placeE,(_ZN40_INTERNAL_d69d74fb_4_k_cu_c89eb4e0_129184cuda3std6ranges3__45__cpo9iter_moveE - _ZN40_INTERNAL_d69d74fb_4_k_cu_c89eb4e0_129184cuda3std3__48in_placeE)
_ZN40_INTERNAL_d69d74fb_4_k_cu_c89eb4e0_129184cuda3std3__48in_placeE:
	.zero		1
	.type		_ZN40_INTERNAL_d69d74fb_4_k_cu_c89eb4e0_129184cuda3std6ranges3__45__cpo9iter_moveE,@object
	.size		_ZN40_INTERNAL_d69d74fb_4_k_cu_c89eb4e0_129184cuda3std6ranges3__45__cpo9iter_moveE,(_ZN40_INTERNAL_d69d74fb_4_k_cu_c89eb4e0_129184cuda3std3__45__cpo5beginE - _ZN40_INTERNAL_d69d74fb_4_k_cu_c89eb4e0_129184cuda3std6ranges3__45__cpo9iter_moveE)
_ZN40_INTERNAL_d69d74fb_4_k_cu_c89eb4e0_129184cuda3std6ranges3__45__cpo9iter_moveE:
	.zero		1
	.type		_ZN40_INTERNAL_d69d74fb_4_k_cu_c89eb4e0_129184cuda3std3__45__cpo5beginE,@object
	.size		_ZN40_INTERNAL_d69d74fb_4_k_cu_c89eb4e0_129184cuda3std3__45__cpo5beginE,(_ZN40_INTERNAL_d69d74fb_4_k_cu_c89eb4e0_129184cuda3std3__442_GLOBAL__N__d69d74fb_4_k_cu_c89eb4e0_129186ignoreE - _ZN40_INTERNAL_d69d74fb_4_k_cu_c89eb4e0_129184cuda3std3__45__cpo5beginE)
_ZN40_INTERNAL_d69d74fb_4_k_cu_c89eb4e0_129184cuda3std3__45__cpo5beginE:
	.zero		1
	.type		_ZN40_INTERNAL_d69d74fb_4_k_cu_c89eb4e0_129184cuda3std3__442_GLOBAL__N__d69d74fb_4_k_cu_c89eb4e0_129186ignoreE,@object
	.size		_ZN40_INTERNAL_d69d74fb_4_k_cu_c89eb4e0_129184cuda3std3__442_GLOBAL__N__d69d74fb_4_k_cu_c89eb4e0_129186ignoreE,(_ZN40_INTERNAL_d69d74fb_4_k_cu_c89eb4e0_129184cute7productE - _ZN40_INTERNAL_d69d74fb_4_k_cu_c89eb4e0_129184cuda3std3__442_GLOBAL__N__d69d74fb_4_k_cu_c89eb4e0_129186ignoreE)
_ZN40_INTERNAL_d69d74fb_4_k_cu_c89eb4e0_129184cuda3std3__442_GLOBAL__N__d69d74fb_4_k_cu_c89eb4e0_129186ignoreE:
	.zero		1
	.type		_ZN40_INTERNAL_d69d74fb_4_k_cu_c89eb4e0_129184cute7productE,@object
	.size		_ZN40_INTERNAL_d69d74fb_4_k_cu_c89eb4e0_129184cute7productE,(_ZN40_INTERNAL_d69d74fb_4_k_cu_c89eb4e0_129184cuda3std3__45__cpo3endE - _ZN40_INTERNAL_d69d74fb_4_k_cu_c89eb4e0_129184cute7productE)
_ZN40_INTERNAL_d69d74fb_4_k_cu_c89eb4e0_129184cute7productE:
	.zero		1
	.type		_ZN40_INTERNAL_d69d74fb_4_k_cu_c89eb4e0_129184cuda3std3__45__cpo3endE,@object
	.size		_ZN40_INTERNAL_d69d74fb_4_k_cu_c89eb4e0_129184cuda3std3__45__cpo3endE,(_ZN40_INTERNAL_d69d74fb_4_k_cu_c89eb4e0_129184cuda3std3__419piecewise_constructE - _ZN40_INTERNAL_d69d74fb_4_k_cu_c89eb4e0_129184cuda3std3__45__cpo3endE)
_ZN40_INTERNAL_d69d74fb_4_k_cu_c89eb4e0_129184cuda3std3__45__cpo3endE:
	.zero		1
	.type		_ZN40_INTERNAL_d69d74fb_4_k_cu_c89eb4e0_129184cuda3std3__419piecewise_constructE,@object
	.size		_ZN40_INTERNAL_d69d74fb_4_k_cu_c89eb4e0_129184cuda3std3__419piecewise_constructE,(_ZN40_INTERNAL_d69d74fb_4_k_cu_c89eb4e0_129184cuda3std3__45__cpo4cendE - _ZN40_INTERNAL_d69d74fb_4_k_cu_c89eb4e0_129184cuda3std3__419piecewise_constructE)
_ZN40_INTERNAL_d69d74fb_4_k_cu_c89eb4e0_129184cuda3std3__419piecewise_constructE:
	.zero		1
	.type		_ZN40_INTERNAL_d69d74fb_4_k_cu_c89eb4e0_129184cuda3std3__45__cpo4cendE,@object
	.size		_ZN40_INTERNAL_d69d74fb_4_k_cu_c89eb4e0_129184cuda3std3__45__cpo4cendE,(_ZN40_INTERNAL_d69d74fb_4_k_cu_c89eb4e0_129184cuda3std6ranges3__45__cpo4swapE - _ZN40_INTERNAL_d69d74fb_4_k_cu_c89eb4e0_129184cuda3std3__45__cpo4cendE)
_ZN40_INTERNAL_d69d74fb_4_k_cu_c89eb4e0_129184cuda3std3__45__cpo4cendE:
	.zero		1
	.type		_ZN40_INTERNAL_d69d74fb_4_k_cu_c89eb4e0_129184cuda3std6ranges3__45__cpo4swapE,@object
	.size		_ZN40_INTERNAL_d69d74fb_4_k_cu_c89eb4e0_129184cuda3std6ranges3__45__cpo4swapE,(.L_10 - _ZN40_INTERNAL_d69d74fb_4_k_cu_c89eb4e0_129184cuda3std6ranges3__45__cpo4swapE)
_ZN40_INTERNAL_d69d74fb_4_k_cu_c89eb4e0_129184cuda3std6ranges3__45__cpo4swapE:
	.zero		1
.L_10:


//--------------------- .nv.constant0._ZN7cutlass13device_kernelINS_4gemm6kernel13GemmUniversalIN4cute5tupleIJiiiiEEENS1_10collective13CollectiveMmaINS1_35MainloopSm100TmaUmmaWarpSpecializedILi5ELi2ELi4ENS5_IJNS4_1CILi2EEENSA_ILi1EEESC_EEEEENS5_IJNSA_ILi256EEENSA_ILi32EEENSA_ILi128EEEEEENS_10bfloat16_tENS5_IJlSC_lEEESJ_SK_NS4_8TiledMMAINS4_8MMA_AtomIJNS4_26SM100_MMA_F16BF16_2x1SM_SSISJ_SJ_fLi256ELi32ELNS4_4UMMA5MajorE0ELSP_0ELNSO_7ScaleInE0ELSQ_0EEEEEENS4_6LayoutINS5_IJSC_SC_SC_EEENS5_IJNSA_ILi0EEESV_SV_EEEEENS5_IJNS4_10UnderscoreESY_SY_EEEEENS4_18SM100_TMA_2SM_LOADENS4_14ComposedLayoutINS4_7SwizzleILi3ELi4ELi3EEENS4_18smem_ptr_flag_bitsILi16EEENST_INS5_IJNSA_ILi8EEENSA_ILi64EEEEEENS5_IJS18_SC_EEEEEEEvNS4_8identityES11_S1C_vS1D_EENS_8epilogue10collective18CollectiveEpilogueINS1F_23Sm100TmaWarpSpecializedILi2ELi1ELi32ELb1ELb0EEEJNS5_IJSH_SG_SH_EEENS5_IJNST_ISH_SC_EENST_ISG_SC_EEEEESJ_SK_SJ_SK_NS1F_6fusion15FusionCallbacksIS1J_NS1O_17LinearCombinationISJ_fSJ_fLNS_15FloatRoundStyleE2EEES1K_S1N_JEEENS4_5SM1004TMEM4LOAD26SM100_TMEM_LOAD_32dp32b32xENS4_13SM90_TMA_LOADENS12_INS13_ILi2ELi4ELi3EEES16_NST_INS5_IJS17_SG_EEENS5_IJSG_SC_EEEEEEENS4_39AutoVectorizingCopyWithAssumedAlignmentILi128EEENS4_14SM90_TMA_STOREES23_S25_S25_EEEvvEEEEvNT_6ParamsE --------------------------
	.section	.nv.constant0._ZN7cutlass13device_kernelINS_4gemm6kernel13GemmUniversalIN4cute5tupleIJiiiiEEENS1_10collective13CollectiveMmaINS1_35MainloopSm100TmaUmmaWarpSpecializedILi5ELi2ELi4ENS5_IJNS4_1CILi2EEENSA_ILi1EEESC_EEEEENS5_IJNSA_ILi256EEENSA_ILi32EEENSA_ILi128EEEEEENS_10bfloat16_tENS5_IJlSC_lEEESJ_SK_NS4_8TiledMMAINS4_8MMA_AtomIJNS4_26SM100_MMA_F16BF16_2x1SM_SSISJ_SJ_fLi256ELi32ELNS4_4UMMA5MajorE0ELSP_0ELNSO_7ScaleInE0ELSQ_0EEEEEENS4_6LayoutINS5_IJSC_SC_SC_EEENS5_IJNSA_ILi0EEESV_SV_EEEEENS5_IJNS4_10UnderscoreESY_SY_EEEEENS4_18SM100_TMA_2SM_LOADENS4_14ComposedLayoutINS4_7SwizzleILi3ELi4ELi3EEENS4_18smem_ptr_flag_bitsILi16EEENST_INS5_IJNSA_ILi8EEENSA_ILi64EEEEEENS5_IJS18_SC_EEEEEEEvNS4_8identityES11_S1C_vS1D_EENS_8epilogue10collective18CollectiveEpilogueINS1F_23Sm100TmaWarpSpecializedILi2ELi1ELi32ELb1ELb0EEEJNS5_IJSH_SG_SH_EEENS5_IJNST_ISH_SC_EENST_ISG_SC_EEEEESJ_SK_SJ_SK_NS1F_6fusion15FusionCallbacksIS1J_NS1O_17LinearCombinationISJ_fSJ_fLNS_15FloatRoundStyleE2EEES1K_S1N_JEEENS4_5SM1004TMEM4LOAD26SM100_TMEM_LOAD_32dp32b32xENS4_13SM90_TMA_LOADENS12_INS13_ILi2ELi4ELi3EEES16_NST_INS5_IJS17_SG_EEENS5_IJSG_SC_EEEEEEENS4_39AutoVectorizingCopyWithAssumedAlignmentILi128EEENS4_14SM90_TMA_STOREES23_S25_S25_EEEvvEEEEvNT_6ParamsE,"a",@progbits
	.sectionflags	@""
	.align	4
.nv.constant0._ZN7cutlass13device_kernelINS_4gemm6kernel13GemmUniversalIN4cute5tupleIJiiiiEEENS1_10collective13CollectiveMmaINS1_35MainloopSm100TmaUmmaWarpSpecializedILi5ELi2ELi4ENS5_IJNS4_1CILi2EEENSA_ILi1EEESC_EEEEENS5_IJNSA_ILi256EEENSA_ILi32EEENSA_ILi128EEEEEENS_10bfloat16_tENS5_IJlSC_lEEESJ_SK_NS4_8TiledMMAINS4_8MMA_AtomIJNS4_26SM100_MMA_F16BF16_2x1SM_SSISJ_SJ_fLi256ELi32ELNS4_4UMMA5MajorE0ELSP_0ELNSO_7ScaleInE0ELSQ_0EEEEEENS4_6LayoutINS5_IJSC_SC_SC_EEENS5_IJNSA_ILi0EEESV_SV_EEEEENS5_IJNS4_10UnderscoreESY_SY_EEEEENS4_18SM100_TMA_2SM_LOADENS4_14ComposedLayoutINS4_7SwizzleILi3ELi4ELi3EEENS4_18smem_ptr_flag_bitsILi16EEENST_INS5_IJNSA_ILi8EEENSA_ILi64EEEEEENS5_IJS18_SC_EEEEEEEvNS4_8identityES11_S1C_vS1D_EENS_8epilogue10collective18CollectiveEpilogueINS1F_23Sm100TmaWarpSpecializedILi2ELi1ELi32ELb1ELb0EEEJNS5_IJSH_SG_SH_EEENS5_IJNST_ISH_SC_EENST_ISG_SC_EEEEESJ_SK_SJ_SK_NS1F_6fusion15FusionCallbacksIS1J_NS1O_17LinearCombinationISJ_fSJ_fLNS_15FloatRoundStyleE2EEES1K_S1N_JEEENS4_5SM1004TMEM4LOAD26SM100_TMEM_LOAD_32dp32b32xENS4_13SM90_TMA_LOADENS12_INS13_ILi2ELi4ELi3EEES16_NST_INS5_IJS17_SG_EEENS5_IJSG_SC_EEEEEEENS4_39AutoVectorizingCopyWithAssumedAlignmentILi128EEENS4_14SM90_TMA_STOREES23_S25_S25_EEEvvEEEEvNT_6ParamsE:
	.zero		2944


//--------------------- SYMBOLS --------------------------

	.type		.nv.reservedSmem.offset0,@object
	.size		.nv.reservedSmem.offset0,0x4
	.type		.nv.reservedSmem.cap,@object
	.size		.nv.reservedSmem.cap,0x4
	.type		__assertfail,@function
